//
// Generated by NVIDIA NVVM Compiler
//
// Compiler Build ID: CL-36424714
// Cuda compilation tools, release 13.0, V13.0.88
// Based on NVVM 20.0.0
//

.version 9.0
.target sm_100
.address_size 64

	// .globl	_Z32kernel_generateInitialPopulationP10PopulationP8ObstacleP17curandStateXORWOW
.extern .func  (.param .b32 func_retval0) vprintf
(
	.param .b64 vprintf_param_0,
	.param .b64 vprintf_param_1
)
;
.func  (.param .b64 func_retval0) __internal_accurate_pow
(
	.param .b64 __internal_accurate_pow_param_0
)
;
.global .align 4 .b8 precalc_xorwow_matrix[102400];
.global .align 4 .b8 precalc_xorwow_offset_matrix[102400];
.global .align 4 .b8 mrg32k3aM1[2304];
.global .align 4 .b8 mrg32k3aM2[2304];
.global .align 4 .b8 mrg32k3aM1SubSeq[2016];
.global .align 4 .b8 mrg32k3aM2SubSeq[2016];
.global .align 4 .b8 mrg32k3aM1Seq[2304];
.global .align 4 .b8 mrg32k3aM2Seq[2304];
.const .align 8 .b8 __cr_lgamma_table[72];
.global .align 1 .b8 $str[10] = {37, 100, 32, 37, 100, 32, 37, 100, 10};

.visible .entry _Z32kernel_generateInitialPopulationP10PopulationP8ObstacleP17curandStateXORWOW(
	.param .u64 .ptr .align 1 _Z32kernel_generateInitialPopulationP10PopulationP8ObstacleP17curandStateXORWOW_param_0,
	.param .u64 .ptr .align 1 _Z32kernel_generateInitialPopulationP10PopulationP8ObstacleP17curandStateXORWOW_param_1,
	.param .u64 .ptr .align 1 _Z32kernel_generateInitialPopulationP10PopulationP8ObstacleP17curandStateXORWOW_param_2
)
{
	.local .align 8 .b8 	__local_depot0[24];
	.reg .b64 	%SP;
	.reg .b64 	%SPL;
	.reg .pred 	%p<108>;
	.reg .b32 	%r<297>;
	.reg .b32 	%f<121>;
	.reg .b64 	%rd<29>;
	.reg .b64 	%fd<167>;

	mov.u64 	%SPL, __local_depot0;
	cvta.local.u64 	%SP, %SPL;
	ld.param.u64 	%rd6, [_Z32kernel_generateInitialPopulationP10PopulationP8ObstacleP17curandStateXORWOW_param_0];
	ld.param.u64 	%rd7, [_Z32kernel_generateInitialPopulationP10PopulationP8ObstacleP17curandStateXORWOW_param_1];
	ld.param.u64 	%rd8, [_Z32kernel_generateInitialPopulationP10PopulationP8ObstacleP17curandStateXORWOW_param_2];
	cvta.to.global.u64 	%rd1, %rd7;
	cvta.to.global.u64 	%rd9, %rd6;
	cvta.to.global.u64 	%rd10, %rd8;
	add.u64 	%rd11, %SP, 0;
	add.u64 	%rd12, %SPL, 0;
	mov.u32 	%r70, %ctaid.x;
	mov.u32 	%r71, %ntid.x;
	mov.u32 	%r72, %tid.x;
	mad.lo.s32 	%r73, %r70, %r71, %r72;
	mul.wide.s32 	%rd13, %r73, 48;
	add.s64 	%rd14, %rd10, %rd13;
	ld.global.v2.u32 	{%r74, %r75}, [%rd14];
	ld.global.v2.u32 	{%r76, %r77}, [%rd14+8];
	ld.global.v2.u32 	{%r295, %r294}, [%rd14+16];
	mov.f32 	%f32, 0f00000000;
	mov.f32 	%f33, 0f3F000000;
	mul.rn.f32 	%f34, %f33, %f32;
	mov.f32 	%f35, 0f3DF6384F;
	mul.rn.f32 	%f36, %f35, %f32;
	fma.rn.f32 	%f37, %f34, 0f3FB8AA3B, 0f00000000;
	add.f32 	%f38, %f37, 0f00000000;
	mul.f32 	%f39, %f36, 0f40400000;
	fma.rn.f32 	%f40, %f39, %f34, %f38;
	fma.rn.f32 	%f41, %f36, 0f00000000, %f40;
	mov.f32 	%f42, 0f41200000;
	add.rn.f32 	%f43, %f42, %f41;
	mov.f32 	%f44, 0fC1200000;
	add.rn.f32 	%f45, %f43, %f44;
	neg.f32 	%f46, %f45;
	add.rn.f32 	%f47, %f41, %f46;
	mov.f32 	%f48, 0f3EAAAAAB;
	mul.rn.f32 	%f49, %f43, %f48;
	neg.f32 	%f50, %f49;
	fma.rn.f32 	%f51, %f43, 0f3EAAAAAB, %f50;
	fma.rn.f32 	%f52, %f47, 0f3EAAAAAB, %f51;
	cvt.rni.f32.f32 	%f53, %f49;
	sub.f32 	%f54, %f49, %f53;
	add.f32 	%f55, %f54, %f52;
	fma.rn.f32 	%f56, %f55, 0f391FCB8E, 0f3AAF85ED;
	fma.rn.f32 	%f57, %f56, %f55, 0f3C1D9856;
	fma.rn.f32 	%f58, %f57, %f55, 0f3D6357BB;
	fma.rn.f32 	%f59, %f58, %f55, 0f3E75FDEC;
	fma.rn.f32 	%f60, %f59, %f55, 0f3F317218;
	fma.rn.f32 	%f61, %f60, %f55, 0f3F800000;
	cvt.rzi.s32.f32 	%r78, %f53;
	setp.gt.f32 	%p2, %f53, 0f00000000;
	selp.b32 	%r79, 0, -2097152000, %p2;
	add.s32 	%r80, %r79, 2130706432;
	mov.b32 	%f62, %r80;
	mul.f32 	%f63, %f61, %f62;
	shl.b32 	%r81, %r78, 23;
	sub.s32 	%r82, %r81, %r79;
	mov.b32 	%f64, %r82;
	mul.f32 	%f65, %f63, %f64;
	abs.f32 	%f66, %f49;
	setp.gt.f32 	%p3, %f66, 0f43180000;
	setp.lt.f32 	%p4, %f49, 0f00000000;
	selp.f32 	%f67, 0f00000000, 0f7F800000, %p4;
	selp.f32 	%f68, %f67, %f65, %p3;
	cvt.f64.f32 	%fd61, %f68;
	mul.f64 	%fd62, %fd61, 0d3FD0000000000000;
	mul.f64 	%fd63, %fd62, 0d4024000000000000;
	cvt.rn.f32.f64 	%f69, %fd63;
	shr.u32 	%r83, %r75, 2;
	xor.b32  	%r84, %r83, %r75;
	shl.b32 	%r85, %r294, 4;
	shl.b32 	%r86, %r84, 1;
	xor.b32  	%r87, %r85, %r86;
	xor.b32  	%r88, %r87, %r294;
	xor.b32  	%r293, %r88, %r84;
	add.s32 	%r89, %r74, %r293;
	add.s32 	%r90, %r89, 362437;
	cvt.rn.f32.u32 	%f70, %r90;
	fma.rn.f32 	%f71, %f70, 0f2F800000, 0f2F000000;
	mul.f32 	%f72, %f71, 0f30000000;
	shr.u32 	%r91, %r76, 2;
	xor.b32  	%r92, %r91, %r76;
	shl.b32 	%r93, %r293, 4;
	shl.b32 	%r94, %r92, 1;
	xor.b32  	%r95, %r94, %r93;
	xor.b32  	%r96, %r95, %r92;
	xor.b32  	%r292, %r96, %r293;
	add.s32 	%r97, %r74, %r292;
	add.s32 	%r98, %r97, 724874;
	cvt.rn.f32.u32 	%f73, %r98;
	fma.rn.f32 	%f74, %f73, 0f2F800000, 0f2F000000;
	mul.f32 	%f75, %f74, 0f30000000;
	shr.u32 	%r99, %r77, 2;
	xor.b32  	%r100, %r99, %r77;
	shl.b32 	%r101, %r292, 4;
	shl.b32 	%r102, %r100, 1;
	xor.b32  	%r103, %r102, %r101;
	xor.b32  	%r104, %r103, %r100;
	xor.b32  	%r291, %r104, %r292;
	add.s32 	%r296, %r74, 1087311;
	add.s32 	%r105, %r291, %r296;
	cvt.rn.f32.u32 	%f76, %r105;
	fma.rn.f32 	%f77, %f76, 0f2F800000, 0f2F000000;
	mul.f32 	%f78, %f77, 0f30000000;
	cvt.f64.f32 	%fd64, %f72;
	cvt.f64.f32 	%fd65, %f75;
	cvt.f64.f32 	%fd66, %f78;
	st.local.f64 	[%rd12], %fd64;
	st.local.f64 	[%rd12+8], %fd65;
	st.local.f64 	[%rd12+16], %fd66;
	mov.u64 	%rd15, $str;
	cvta.global.u64 	%rd16, %rd15;
	{ // callseq 0, 0
	.param .b64 param0;
	st.param.b64 	[param0], %rd16;
	.param .b64 param1;
	st.param.b64 	[param1], %rd11;
	.param .b32 retval0;
	call.uni (retval0), 
	vprintf, 
	(
	param0, 
	param1
	);
	ld.param.b32 	%r106, [retval0];
	} // callseq 0
	mov.f32 	%f79, 0f4F000000;
	div.rn.f32 	%f1, %f79, %f69;
	mov.f64 	%fd67, 0d4000000000000000;
	{
	.reg .b32 %temp; 
	mov.b64 	{%temp, %r7}, %fd67;
	}
	and.b32  	%r8, %r7, 2146435072;
	setp.eq.s32 	%p5, %r8, 1062207488;
	setp.lt.s32 	%p6, %r7, 0;
	selp.b32 	%r9, 0, 2146435072, %p6;
	and.b32  	%r108, %r7, 2147483647;
	setp.ne.s32 	%p7, %r108, 1071644672;
	and.pred  	%p1, %p5, %p7;
	or.b32  	%r10, %r9, -2147483648;
	mul.wide.s32 	%rd17, %r73, 12292;
	add.s64 	%rd18, %rd17, %rd9;
	add.s64 	%rd2, %rd18, 8;
	mov.b32 	%r267, 0;
$L__BB0_1:
	mov.u32 	%r288, %r291;
	mov.u32 	%r287, %r292;
	ld.param.u64 	%rd27, [_Z32kernel_generateInitialPopulationP10PopulationP8ObstacleP17curandStateXORWOW_param_0];
	cvta.to.global.u64 	%rd19, %rd27;
	mov.u32 	%r109, %ctaid.x;
	mov.u32 	%r110, %ntid.x;
	mov.u32 	%r111, %tid.x;
	mad.lo.s32 	%r112, %r109, %r110, %r111;
	mul.wide.s32 	%rd20, %r112, 12292;
	add.s64 	%rd21, %rd19, %rd20;
	mul.wide.u32 	%rd22, %r267, 12;
	add.s64 	%rd3, %rd21, %rd22;
	shr.u32 	%r113, %r295, 2;
	xor.b32  	%r114, %r113, %r295;
	shl.b32 	%r115, %r288, 4;
	shl.b32 	%r116, %r114, 1;
	xor.b32  	%r117, %r115, %r116;
	xor.b32  	%r118, %r117, %r288;
	xor.b32  	%r284, %r118, %r114;
	add.s32 	%r119, %r296, %r284;
	add.s32 	%r120, %r119, 362437;
	cvt.rn.f32.u32 	%f80, %r120;
	fma.rn.f32 	%f81, %f80, 0f2F800000, 0f2F000000;
	div.rn.f32 	%f82, %f81, %f1;
	add.f32 	%f117, %f82, 0f41480000;
	st.global.f32 	[%rd3], %f117;
	shr.u32 	%r121, %r294, 2;
	xor.b32  	%r122, %r121, %r294;
	shl.b32 	%r123, %r284, 4;
	shl.b32 	%r124, %r122, 1;
	xor.b32  	%r125, %r124, %r123;
	xor.b32  	%r126, %r125, %r122;
	xor.b32  	%r292, %r126, %r284;
	add.s32 	%r127, %r296, %r292;
	add.s32 	%r128, %r127, 724874;
	cvt.rn.f32.u32 	%f83, %r128;
	fma.rn.f32 	%f84, %f83, 0f2F800000, 0f2F000000;
	div.rn.f32 	%f85, %f84, %f1;
	add.f32 	%f116, %f85, 0f41480000;
	st.global.f32 	[%rd3+4], %f116;
	shr.u32 	%r129, %r293, 2;
	xor.b32  	%r130, %r129, %r293;
	shl.b32 	%r131, %r292, 4;
	shl.b32 	%r132, %r130, 1;
	xor.b32  	%r133, %r132, %r131;
	xor.b32  	%r134, %r133, %r130;
	xor.b32  	%r291, %r134, %r292;
	add.s32 	%r296, %r296, 1087311;
	add.s32 	%r135, %r291, %r296;
	cvt.rn.f32.u32 	%f86, %r135;
	fma.rn.f32 	%f87, %f86, 0f2F800000, 0f2F000000;
	div.rn.f32 	%f88, %f87, %f1;
	add.f32 	%f115, %f88, 0f41480000;
	st.global.f32 	[%rd3+8], %f115;
	setp.eq.s32 	%p8, %r267, 0;
	@%p8 bra 	$L__BB0_7;
	mov.b32 	%r282, 0;
$L__BB0_3:
	mov.u32 	%r294, %r288;
	mov.u32 	%r295, %r287;
	mov.u32 	%r288, %r291;
	mov.u32 	%r287, %r292;
	mov.u32 	%r293, %r284;
	neg.s32 	%r289, %r267;
	mov.u64 	%rd28, %rd2;
$L__BB0_4:
	setp.lt.s32 	%p9, %r7, 0;
	setp.eq.s32 	%p10, %r8, 1062207488;
	ld.global.f32 	%f89, [%rd28+-8];
	sub.f32 	%f20, %f117, %f89;
	cvt.f64.f32 	%fd21, %f20;
	{
	.reg .b32 %temp; 
	mov.b64 	{%temp, %r49}, %fd21;
	}
	abs.f64 	%fd22, %fd21;
	{ // callseq 1, 0
	.param .b64 param0;
	st.param.f64 	[param0], %fd22;
	.param .b64 retval0;
	call.uni (retval0), 
	__internal_accurate_pow, 
	(
	param0
	);
	ld.param.f64 	%fd68, [retval0];
	} // callseq 1
	setp.lt.s32 	%p12, %r49, 0;
	neg.f64 	%fd70, %fd68;
	selp.f64 	%fd71, %fd70, %fd68, %p10;
	selp.f64 	%fd72, %fd71, %fd68, %p12;
	setp.eq.f32 	%p13, %f20, 0f00000000;
	selp.b32 	%r137, %r49, 0, %p10;
	or.b32  	%r138, %r137, 2146435072;
	selp.b32 	%r139, %r138, %r137, %p9;
	mov.b32 	%r140, 0;
	mov.b64 	%fd73, {%r140, %r139};
	selp.f64 	%fd161, %fd73, %fd72, %p13;
	add.f64 	%fd74, %fd21, 0d4000000000000000;
	{
	.reg .b32 %temp; 
	mov.b64 	{%temp, %r141}, %fd74;
	}
	and.b32  	%r142, %r141, 2146435072;
	setp.ne.s32 	%p14, %r142, 2146435072;
	@%p14 bra 	$L__BB0_31;
	setp.num.f32 	%p15, %f20, %f20;
	@%p15 bra 	$L__BB0_29;
	mov.f64 	%fd75, 0d4000000000000000;
	add.rn.f64 	%fd161, %fd21, %fd75;
	bra.uni 	$L__BB0_31;
$L__BB0_7:
	mov.b32 	%r274, 0;
	mov.u32 	%r293, %r284;
	mov.u32 	%r295, %r287;
	mov.u32 	%r294, %r288;
$L__BB0_8:
	mov.u32 	%r28, %r291;
	mov.u32 	%r27, %r292;
	mov.b32 	%r281, 0;
$L__BB0_9:
	setp.lt.s32 	%p74, %r7, 0;
	setp.eq.s32 	%p75, %r8, 1062207488;
	mul.wide.u32 	%rd25, %r281, 16;
	add.s64 	%rd26, %rd1, %rd25;
	ld.global.f32 	%f104, [%rd26];
	ld.global.f32 	%f8, [%rd26+4];
	ld.global.f32 	%f9, [%rd26+8];
	ld.global.f32 	%f10, [%rd26+12];
	sub.f32 	%f11, %f117, %f104;
	cvt.f64.f32 	%fd1, %f11;
	{
	.reg .b32 %temp; 
	mov.b64 	{%temp, %r30}, %fd1;
	}
	abs.f64 	%fd2, %fd1;
	{ // callseq 7, 0
	.param .b64 param0;
	st.param.f64 	[param0], %fd2;
	.param .b64 retval0;
	call.uni (retval0), 
	__internal_accurate_pow, 
	(
	param0
	);
	ld.param.f64 	%fd127, [retval0];
	} // callseq 7
	setp.lt.s32 	%p77, %r30, 0;
	neg.f64 	%fd129, %fd127;
	selp.f64 	%fd130, %fd129, %fd127, %p75;
	selp.f64 	%fd131, %fd130, %fd127, %p77;
	setp.eq.f32 	%p78, %f11, 0f00000000;
	selp.b32 	%r217, %r30, 0, %p75;
	or.b32  	%r218, %r217, 2146435072;
	selp.b32 	%r219, %r218, %r217, %p74;
	mov.b32 	%r220, 0;
	mov.b64 	%fd132, {%r220, %r219};
	selp.f64 	%fd158, %fd132, %fd131, %p78;
	add.f64 	%fd133, %fd1, 0d4000000000000000;
	{
	.reg .b32 %temp; 
	mov.b64 	{%temp, %r221}, %fd133;
	}
	and.b32  	%r222, %r221, 2146435072;
	setp.ne.s32 	%p79, %r222, 2146435072;
	@%p79 bra 	$L__BB0_14;
	setp.nan.f32 	%p80, %f11, %f11;
	@%p80 bra 	$L__BB0_13;
	setp.neu.f64 	%p81, %fd2, 0d7FF0000000000000;
	@%p81 bra 	$L__BB0_14;
	selp.b32 	%r223, %r10, %r9, %p1;
	selp.b32 	%r224, %r223, %r9, %p77;
	mov.b32 	%r225, 0;
	mov.b64 	%fd158, {%r225, %r224};
	bra.uni 	$L__BB0_14;
$L__BB0_13:
	mov.f64 	%fd134, 0d4000000000000000;
	add.rn.f64 	%fd158, %fd1, %fd134;
$L__BB0_14:
	setp.eq.f32 	%p86, %f11, 0f3F800000;
	selp.f64 	%fd7, 0d3FF0000000000000, %fd158, %p86;
	sub.f32 	%f12, %f116, %f8;
	cvt.f64.f32 	%fd8, %f12;
	{
	.reg .b32 %temp; 
	mov.b64 	{%temp, %r31}, %fd8;
	}
	abs.f64 	%fd9, %fd8;
	{ // callseq 8, 0
	.param .b64 param0;
	st.param.f64 	[param0], %fd9;
	.param .b64 retval0;
	call.uni (retval0), 
	__internal_accurate_pow, 
	(
	param0
	);
	ld.param.f64 	%fd135, [retval0];
	} // callseq 8
	setp.lt.s32 	%p87, %r31, 0;
	neg.f64 	%fd137, %fd135;
	selp.f64 	%fd138, %fd137, %fd135, %p75;
	selp.f64 	%fd139, %fd138, %fd135, %p87;
	setp.eq.f32 	%p88, %f12, 0f00000000;
	selp.b32 	%r226, %r31, 0, %p75;
	or.b32  	%r227, %r226, 2146435072;
	selp.b32 	%r228, %r227, %r226, %p74;
	mov.b32 	%r229, 0;
	mov.b64 	%fd140, {%r229, %r228};
	selp.f64 	%fd159, %fd140, %fd139, %p88;
	add.f64 	%fd141, %fd8, 0d4000000000000000;
	{
	.reg .b32 %temp; 
	mov.b64 	{%temp, %r230}, %fd141;
	}
	and.b32  	%r231, %r230, 2146435072;
	setp.ne.s32 	%p89, %r231, 2146435072;
	@%p89 bra 	$L__BB0_19;
	setp.nan.f32 	%p90, %f12, %f12;
	@%p90 bra 	$L__BB0_18;
	setp.neu.f64 	%p91, %fd9, 0d7FF0000000000000;
	@%p91 bra 	$L__BB0_19;
	selp.b32 	%r232, %r10, %r9, %p1;
	selp.b32 	%r233, %r232, %r9, %p87;
	mov.b32 	%r234, 0;
	mov.b64 	%fd159, {%r234, %r233};
	bra.uni 	$L__BB0_19;
$L__BB0_18:
	mov.f64 	%fd142, 0d4000000000000000;
	add.rn.f64 	%fd159, %fd8, %fd142;
$L__BB0_19:
	setp.eq.f32 	%p96, %f12, 0f3F800000;
	selp.f64 	%fd143, 0d3FF0000000000000, %fd159, %p96;
	add.f64 	%fd14, %fd7, %fd143;
	sub.f32 	%f13, %f115, %f9;
	cvt.f64.f32 	%fd15, %f13;
	{
	.reg .b32 %temp; 
	mov.b64 	{%temp, %r32}, %fd15;
	}
	abs.f64 	%fd16, %fd15;
	{ // callseq 9, 0
	.param .b64 param0;
	st.param.f64 	[param0], %fd16;
	.param .b64 retval0;
	call.uni (retval0), 
	__internal_accurate_pow, 
	(
	param0
	);
	ld.param.f64 	%fd144, [retval0];
	} // callseq 9
	setp.lt.s32 	%p97, %r32, 0;
	neg.f64 	%fd146, %fd144;
	selp.f64 	%fd147, %fd146, %fd144, %p75;
	selp.f64 	%fd148, %fd147, %fd144, %p97;
	setp.eq.f32 	%p98, %f13, 0f00000000;
	selp.b32 	%r235, %r32, 0, %p75;
	or.b32  	%r236, %r235, 2146435072;
	selp.b32 	%r237, %r236, %r235, %p74;
	mov.b32 	%r238, 0;
	mov.b64 	%fd149, {%r238, %r237};
	selp.f64 	%fd160, %fd149, %fd148, %p98;
	add.f64 	%fd150, %fd15, 0d4000000000000000;
	{
	.reg .b32 %temp; 
	mov.b64 	{%temp, %r239}, %fd150;
	}
	and.b32  	%r240, %r239, 2146435072;
	setp.ne.s32 	%p99, %r240, 2146435072;
	@%p99 bra 	$L__BB0_24;
	setp.nan.f32 	%p100, %f13, %f13;
	@%p100 bra 	$L__BB0_23;
	setp.neu.f64 	%p101, %fd16, 0d7FF0000000000000;
	@%p101 bra 	$L__BB0_24;
	selp.b32 	%r241, %r10, %r9, %p1;
	selp.b32 	%r242, %r241, %r9, %p97;
	mov.b32 	%r243, 0;
	mov.b64 	%fd160, {%r243, %r242};
	bra.uni 	$L__BB0_24;
$L__BB0_23:
	mov.f64 	%fd151, 0d4000000000000000;
	add.rn.f64 	%fd160, %fd15, %fd151;
$L__BB0_24:
	setp.eq.f32 	%p103, %f13, 0f3F800000;
	selp.f64 	%fd152, 0d3FF0000000000000, %fd160, %p103;
	add.f64 	%fd153, %fd14, %fd152;
	sqrt.rn.f64 	%fd154, %fd153;
	cvt.rn.f32.f64 	%f105, %fd154;
	cvt.f64.f32 	%fd155, %f105;
	cvt.f64.f32 	%fd156, %f10;
	add.f64 	%fd157, %fd156, 0d3FD0000000000000;
	setp.gt.f64 	%p104, %fd157, %fd155;
	@%p104 bra 	$L__BB0_26;
	add.s32 	%r281, %r281, 1;
	setp.eq.s32 	%p105, %r281, 27;
	mov.u32 	%r291, %r28;
	mov.u32 	%r292, %r27;
	@%p105 bra 	$L__BB0_60;
	bra.uni 	$L__BB0_9;
$L__BB0_26:
	shr.u32 	%r244, %r295, 2;
	xor.b32  	%r245, %r244, %r295;
	shl.b32 	%r246, %r28, 4;
	shl.b32 	%r247, %r245, 1;
	xor.b32  	%r248, %r246, %r247;
	xor.b32  	%r249, %r248, %r28;
	xor.b32  	%r34, %r249, %r245;
	add.s32 	%r250, %r296, %r34;
	add.s32 	%r251, %r250, 362437;
	cvt.rn.f32.u32 	%f106, %r251;
	fma.rn.f32 	%f107, %f106, 0f2F800000, 0f2F000000;
	div.rn.f32 	%f108, %f107, %f1;
	add.f32 	%f117, %f108, 0f41480000;
	st.global.f32 	[%rd3], %f117;
	shr.u32 	%r252, %r294, 2;
	xor.b32  	%r253, %r252, %r294;
	shl.b32 	%r254, %r34, 4;
	shl.b32 	%r255, %r253, 1;
	xor.b32  	%r256, %r255, %r254;
	xor.b32  	%r257, %r256, %r253;
	xor.b32  	%r292, %r257, %r34;
	add.s32 	%r258, %r296, %r292;
	add.s32 	%r259, %r258, 724874;
	cvt.rn.f32.u32 	%f109, %r259;
	fma.rn.f32 	%f110, %f109, 0f2F800000, 0f2F000000;
	div.rn.f32 	%f111, %f110, %f1;
	add.f32 	%f116, %f111, 0f41480000;
	st.global.f32 	[%rd3+4], %f116;
	shr.u32 	%r260, %r293, 2;
	xor.b32  	%r261, %r260, %r293;
	shl.b32 	%r262, %r292, 4;
	shl.b32 	%r263, %r261, 1;
	xor.b32  	%r264, %r263, %r262;
	xor.b32  	%r265, %r264, %r261;
	xor.b32  	%r291, %r265, %r292;
	add.s32 	%r296, %r296, 1087311;
	add.s32 	%r266, %r291, %r296;
	cvt.rn.f32.u32 	%f112, %r266;
	fma.rn.f32 	%f113, %f112, 0f2F800000, 0f2F000000;
	div.rn.f32 	%f114, %f113, 0f4DCCCCCD;
	add.f32 	%f115, %f114, 0f41480000;
	st.global.f32 	[%rd3+8], %f115;
	add.s32 	%r274, %r274, 1;
	setp.eq.s32 	%p106, %r274, 1000;
	mov.u32 	%r293, %r34;
	mov.u32 	%r295, %r27;
	mov.u32 	%r294, %r28;
	@%p106 bra 	$L__BB0_60;
	bra.uni 	$L__BB0_8;
$L__BB0_27:
	add.s32 	%r289, %r289, 1;
	setp.ne.s32 	%p40, %r289, 0;
	add.s64 	%rd28, %rd28, 12;
	@%p40 bra 	$L__BB0_4;
	mov.b32 	%r290, 0;
	bra.uni 	$L__BB0_43;
$L__BB0_29:
	setp.neu.f64 	%p16, %fd22, 0d7FF0000000000000;
	@%p16 bra 	$L__BB0_31;
	selp.b32 	%r143, %r10, %r9, %p1;
	selp.b32 	%r144, %r143, %r9, %p12;
	mov.b32 	%r145, 0;
	mov.b64 	%fd161, {%r145, %r144};
$L__BB0_31:
	setp.eq.f32 	%p21, %f20, 0f3F800000;
	selp.f64 	%fd27, 0d3FF0000000000000, %fd161, %p21;
	ld.global.f32 	%f90, [%rd28+-4];
	sub.f32 	%f21, %f116, %f90;
	cvt.f64.f32 	%fd28, %f21;
	{
	.reg .b32 %temp; 
	mov.b64 	{%temp, %r50}, %fd28;
	}
	abs.f64 	%fd29, %fd28;
	{ // callseq 2, 0
	.param .b64 param0;
	st.param.f64 	[param0], %fd29;
	.param .b64 retval0;
	call.uni (retval0), 
	__internal_accurate_pow, 
	(
	param0
	);
	ld.param.f64 	%fd76, [retval0];
	} // callseq 2
	setp.lt.s32 	%p22, %r50, 0;
	neg.f64 	%fd78, %fd76;
	selp.f64 	%fd79, %fd78, %fd76, %p10;
	selp.f64 	%fd80, %fd79, %fd76, %p22;
	setp.eq.f32 	%p23, %f21, 0f00000000;
	selp.b32 	%r146, %r50, 0, %p10;
	or.b32  	%r147, %r146, 2146435072;
	selp.b32 	%r148, %r147, %r146, %p9;
	mov.b32 	%r149, 0;
	mov.b64 	%fd81, {%r149, %r148};
	selp.f64 	%fd162, %fd81, %fd80, %p23;
	add.f64 	%fd82, %fd28, 0d4000000000000000;
	{
	.reg .b32 %temp; 
	mov.b64 	{%temp, %r150}, %fd82;
	}
	and.b32  	%r151, %r150, 2146435072;
	setp.ne.s32 	%p24, %r151, 2146435072;
	@%p24 bra 	$L__BB0_36;
	setp.num.f32 	%p25, %f21, %f21;
	@%p25 bra 	$L__BB0_34;
	mov.f64 	%fd83, 0d4000000000000000;
	add.rn.f64 	%fd162, %fd28, %fd83;
	bra.uni 	$L__BB0_36;
$L__BB0_34:
	setp.neu.f64 	%p26, %fd29, 0d7FF0000000000000;
	@%p26 bra 	$L__BB0_36;
	selp.b32 	%r152, %r10, %r9, %p1;
	selp.b32 	%r153, %r152, %r9, %p22;
	mov.b32 	%r154, 0;
	mov.b64 	%fd162, {%r154, %r153};
$L__BB0_36:
	setp.eq.f32 	%p31, %f21, 0f3F800000;
	selp.f64 	%fd84, 0d3FF0000000000000, %fd162, %p31;
	add.f64 	%fd34, %fd27, %fd84;
	ld.global.f32 	%f91, [%rd28];
	sub.f32 	%f22, %f115, %f91;
	cvt.f64.f32 	%fd35, %f22;
	{
	.reg .b32 %temp; 
	mov.b64 	{%temp, %r51}, %fd35;
	}
	abs.f64 	%fd36, %fd35;
	{ // callseq 3, 0
	.param .b64 param0;
	st.param.f64 	[param0], %fd36;
	.param .b64 retval0;
	call.uni (retval0), 
	__internal_accurate_pow, 
	(
	param0
	);
	ld.param.f64 	%fd85, [retval0];
	} // callseq 3
	setp.lt.s32 	%p32, %r51, 0;
	neg.f64 	%fd87, %fd85;
	selp.f64 	%fd88, %fd87, %fd85, %p10;
	selp.f64 	%fd89, %fd88, %fd85, %p32;
	setp.eq.f32 	%p33, %f22, 0f00000000;
	selp.b32 	%r155, %r51, 0, %p10;
	or.b32  	%r156, %r155, 2146435072;
	selp.b32 	%r157, %r156, %r155, %p9;
	mov.b32 	%r158, 0;
	mov.b64 	%fd90, {%r158, %r157};
	selp.f64 	%fd163, %fd90, %fd89, %p33;
	add.f64 	%fd91, %fd35, 0d4000000000000000;
	{
	.reg .b32 %temp; 
	mov.b64 	{%temp, %r159}, %fd91;
	}
	and.b32  	%r160, %r159, 2146435072;
	setp.ne.s32 	%p34, %r160, 2146435072;
	@%p34 bra 	$L__BB0_41;
	setp.num.f32 	%p35, %f22, %f22;
	@%p35 bra 	$L__BB0_39;
	mov.f64 	%fd92, 0d4000000000000000;
	add.rn.f64 	%fd163, %fd35, %fd92;
	bra.uni 	$L__BB0_41;
$L__BB0_39:
	setp.neu.f64 	%p36, %fd36, 0d7FF0000000000000;
	@%p36 bra 	$L__BB0_41;
	selp.b32 	%r161, %r10, %r9, %p1;
	selp.b32 	%r162, %r161, %r9, %p32;
	mov.b32 	%r163, 0;
	mov.b64 	%fd163, {%r163, %r162};
$L__BB0_41:
	setp.eq.f32 	%p38, %f22, 0f3F800000;
	selp.f64 	%fd93, 0d3FF0000000000000, %fd163, %p38;
	add.f64 	%fd94, %fd34, %fd93;
	sqrt.rn.f64 	%fd95, %fd94;
	cvt.rn.f32.f64 	%f92, %fd95;
	setp.lt.f32 	%p39, %f92, 0f3F000000;
	@%p39 bra 	$L__BB0_59;
	bra.uni 	$L__BB0_27;
$L__BB0_42:
	add.s32 	%r290, %r290, 1;
	setp.eq.s32 	%p72, %r290, 27;
	mov.u32 	%r291, %r288;
	mov.u32 	%r292, %r287;
	@%p72 bra 	$L__BB0_60;
$L__BB0_43:
	setp.lt.s32 	%p41, %r7, 0;
	setp.eq.s32 	%p42, %r8, 1062207488;
	mul.wide.u32 	%rd23, %r290, 16;
	add.s64 	%rd24, %rd1, %rd23;
	ld.global.f32 	%f93, [%rd24];
	ld.global.f32 	%f23, [%rd24+4];
	ld.global.f32 	%f24, [%rd24+8];
	ld.global.f32 	%f25, [%rd24+12];
	sub.f32 	%f26, %f117, %f93;
	cvt.f64.f32 	%fd41, %f26;
	{
	.reg .b32 %temp; 
	mov.b64 	{%temp, %r54}, %fd41;
	}
	abs.f64 	%fd42, %fd41;
	{ // callseq 4, 0
	.param .b64 param0;
	st.param.f64 	[param0], %fd42;
	.param .b64 retval0;
	call.uni (retval0), 
	__internal_accurate_pow, 
	(
	param0
	);
	ld.param.f64 	%fd96, [retval0];
	} // callseq 4
	setp.lt.s32 	%p44, %r54, 0;
	neg.f64 	%fd98, %fd96;
	selp.f64 	%fd99, %fd98, %fd96, %p42;
	selp.f64 	%fd100, %fd99, %fd96, %p44;
	setp.eq.f32 	%p45, %f26, 0f00000000;
	selp.b32 	%r165, %r54, 0, %p42;
	or.b32  	%r166, %r165, 2146435072;
	selp.b32 	%r167, %r166, %r165, %p41;
	mov.b32 	%r168, 0;
	mov.b64 	%fd101, {%r168, %r167};
	selp.f64 	%fd164, %fd101, %fd100, %p45;
	add.f64 	%fd102, %fd41, 0d4000000000000000;
	{
	.reg .b32 %temp; 
	mov.b64 	{%temp, %r169}, %fd102;
	}
	and.b32  	%r170, %r169, 2146435072;
	setp.ne.s32 	%p46, %r170, 2146435072;
	@%p46 bra 	$L__BB0_48;
	setp.num.f32 	%p47, %f26, %f26;
	@%p47 bra 	$L__BB0_46;
	mov.f64 	%fd103, 0d4000000000000000;
	add.rn.f64 	%fd164, %fd41, %fd103;
	bra.uni 	$L__BB0_48;
$L__BB0_46:
	setp.neu.f64 	%p48, %fd42, 0d7FF0000000000000;
	@%p48 bra 	$L__BB0_48;
	selp.b32 	%r171, %r10, %r9, %p1;
	selp.b32 	%r172, %r171, %r9, %p44;
	mov.b32 	%r173, 0;
	mov.b64 	%fd164, {%r173, %r172};
$L__BB0_48:
	setp.eq.f32 	%p53, %f26, 0f3F800000;
	selp.f64 	%fd47, 0d3FF0000000000000, %fd164, %p53;
	sub.f32 	%f27, %f116, %f23;
	cvt.f64.f32 	%fd48, %f27;
	{
	.reg .b32 %temp; 
	mov.b64 	{%temp, %r55}, %fd48;
	}
	abs.f64 	%fd49, %fd48;
	{ // callseq 5, 0
	.param .b64 param0;
	st.param.f64 	[param0], %fd49;
	.param .b64 retval0;
	call.uni (retval0), 
	__internal_accurate_pow, 
	(
	param0
	);
	ld.param.f64 	%fd104, [retval0];
	} // callseq 5
	setp.lt.s32 	%p54, %r55, 0;
	neg.f64 	%fd106, %fd104;
	selp.f64 	%fd107, %fd106, %fd104, %p42;
	selp.f64 	%fd108, %fd107, %fd104, %p54;
	setp.eq.f32 	%p55, %f27, 0f00000000;
	selp.b32 	%r174, %r55, 0, %p42;
	or.b32  	%r175, %r174, 2146435072;
	selp.b32 	%r176, %r175, %r174, %p41;
	mov.b32 	%r177, 0;
	mov.b64 	%fd109, {%r177, %r176};
	selp.f64 	%fd165, %fd109, %fd108, %p55;
	add.f64 	%fd110, %fd48, 0d4000000000000000;
	{
	.reg .b32 %temp; 
	mov.b64 	{%temp, %r178}, %fd110;
	}
	and.b32  	%r179, %r178, 2146435072;
	setp.ne.s32 	%p56, %r179, 2146435072;
	@%p56 bra 	$L__BB0_53;
	setp.num.f32 	%p57, %f27, %f27;
	@%p57 bra 	$L__BB0_51;
	mov.f64 	%fd111, 0d4000000000000000;
	add.rn.f64 	%fd165, %fd48, %fd111;
	bra.uni 	$L__BB0_53;
$L__BB0_51:
	setp.neu.f64 	%p58, %fd49, 0d7FF0000000000000;
	@%p58 bra 	$L__BB0_53;
	selp.b32 	%r180, %r10, %r9, %p1;
	selp.b32 	%r181, %r180, %r9, %p54;
	mov.b32 	%r182, 0;
	mov.b64 	%fd165, {%r182, %r181};
$L__BB0_53:
	setp.eq.f32 	%p63, %f27, 0f3F800000;
	selp.f64 	%fd112, 0d3FF0000000000000, %fd165, %p63;
	add.f64 	%fd54, %fd47, %fd112;
	sub.f32 	%f28, %f115, %f24;
	cvt.f64.f32 	%fd55, %f28;
	{
	.reg .b32 %temp; 
	mov.b64 	{%temp, %r56}, %fd55;
	}
	abs.f64 	%fd56, %fd55;
	{ // callseq 6, 0
	.param .b64 param0;
	st.param.f64 	[param0], %fd56;
	.param .b64 retval0;
	call.uni (retval0), 
	__internal_accurate_pow, 
	(
	param0
	);
	ld.param.f64 	%fd113, [retval0];
	} // callseq 6
	setp.lt.s32 	%p64, %r56, 0;
	neg.f64 	%fd115, %fd113;
	selp.f64 	%fd116, %fd115, %fd113, %p42;
	selp.f64 	%fd117, %fd116, %fd113, %p64;
	setp.eq.f32 	%p65, %f28, 0f00000000;
	selp.b32 	%r183, %r56, 0, %p42;
	or.b32  	%r184, %r183, 2146435072;
	selp.b32 	%r185, %r184, %r183, %p41;
	mov.b32 	%r186, 0;
	mov.b64 	%fd118, {%r186, %r185};
	selp.f64 	%fd166, %fd118, %fd117, %p65;
	add.f64 	%fd119, %fd55, 0d4000000000000000;
	{
	.reg .b32 %temp; 
	mov.b64 	{%temp, %r187}, %fd119;
	}
	and.b32  	%r188, %r187, 2146435072;
	setp.ne.s32 	%p66, %r188, 2146435072;
	@%p66 bra 	$L__BB0_58;
	setp.num.f32 	%p67, %f28, %f28;
	@%p67 bra 	$L__BB0_56;
	mov.f64 	%fd120, 0d4000000000000000;
	add.rn.f64 	%fd166, %fd55, %fd120;
	bra.uni 	$L__BB0_58;
$L__BB0_56:
	setp.neu.f64 	%p68, %fd56, 0d7FF0000000000000;
	@%p68 bra 	$L__BB0_58;
	selp.b32 	%r189, %r10, %r9, %p1;
	selp.b32 	%r190, %r189, %r9, %p64;
	mov.b32 	%r191, 0;
	mov.b64 	%fd166, {%r191, %r190};
$L__BB0_58:
	setp.eq.f32 	%p70, %f28, 0f3F800000;
	selp.f64 	%fd121, 0d3FF0000000000000, %fd166, %p70;
	add.f64 	%fd122, %fd54, %fd121;
	sqrt.rn.f64 	%fd123, %fd122;
	cvt.rn.f32.f64 	%f94, %fd123;
	cvt.f64.f32 	%fd124, %f94;
	cvt.f64.f32 	%fd125, %f25;
	add.f64 	%fd126, %fd125, 0d3FD0000000000000;
	setp.leu.f64 	%p71, %fd126, %fd124;
	@%p71 bra 	$L__BB0_42;
$L__BB0_59:
	shr.u32 	%r192, %r295, 2;
	xor.b32  	%r193, %r192, %r295;
	shl.b32 	%r194, %r288, 4;
	shl.b32 	%r195, %r193, 1;
	xor.b32  	%r196, %r194, %r195;
	xor.b32  	%r197, %r196, %r288;
	xor.b32  	%r284, %r197, %r193;
	add.s32 	%r198, %r296, %r284;
	add.s32 	%r199, %r198, 362437;
	cvt.rn.f32.u32 	%f95, %r199;
	fma.rn.f32 	%f96, %f95, 0f2F800000, 0f2F000000;
	div.rn.f32 	%f97, %f96, %f1;
	add.f32 	%f117, %f97, 0f41480000;
	st.global.f32 	[%rd3], %f117;
	shr.u32 	%r200, %r294, 2;
	xor.b32  	%r201, %r200, %r294;
	shl.b32 	%r202, %r284, 4;
	shl.b32 	%r203, %r201, 1;
	xor.b32  	%r204, %r203, %r202;
	xor.b32  	%r205, %r204, %r201;
	xor.b32  	%r292, %r205, %r284;
	add.s32 	%r206, %r296, %r292;
	add.s32 	%r207, %r206, 724874;
	cvt.rn.f32.u32 	%f98, %r207;
	fma.rn.f32 	%f99, %f98, 0f2F800000, 0f2F000000;
	div.rn.f32 	%f100, %f99, %f1;
	add.f32 	%f116, %f100, 0f41480000;
	st.global.f32 	[%rd3+4], %f116;
	shr.u32 	%r208, %r293, 2;
	xor.b32  	%r209, %r208, %r293;
	shl.b32 	%r210, %r292, 4;
	shl.b32 	%r211, %r209, 1;
	xor.b32  	%r212, %r211, %r210;
	xor.b32  	%r213, %r212, %r209;
	xor.b32  	%r291, %r213, %r292;
	add.s32 	%r296, %r296, 1087311;
	add.s32 	%r214, %r291, %r296;
	cvt.rn.f32.u32 	%f101, %r214;
	fma.rn.f32 	%f102, %f101, 0f2F800000, 0f2F000000;
	div.rn.f32 	%f103, %f102, 0f4DCCCCCD;
	add.f32 	%f115, %f103, 0f41480000;
	st.global.f32 	[%rd3+8], %f115;
	add.s32 	%r282, %r282, 1;
	setp.ne.s32 	%p73, %r282, 1000;
	mov.u32 	%r293, %r284;
	mov.u32 	%r294, %r288;
	mov.u32 	%r295, %r287;
	@%p73 bra 	$L__BB0_3;
$L__BB0_60:
	add.s32 	%r267, %r267, 1;
	setp.ne.s32 	%p107, %r267, 1024;
	@%p107 bra 	$L__BB0_1;
	ret;

}
	// .globl	_Z12setup_kernelP17curandStateXORWOW
.visible .entry _Z12setup_kernelP17curandStateXORWOW(
	.param .u64 .ptr .align 1 _Z12setup_kernelP17curandStateXORWOW_param_0
)
{
	.reg .pred 	%p<24>;
	.reg .b32 	%r<413>;
	.reg .b64 	%rd<19>;

	ld.param.u64 	%rd9, [_Z12setup_kernelP17curandStateXORWOW_param_0];
	cvta.to.global.u64 	%rd10, %rd9;
	mov.u32 	%r182, %ctaid.x;
	mov.u32 	%r183, %ntid.x;
	mov.u32 	%r184, %tid.x;
	mad.lo.s32 	%r185, %r182, %r183, %r184;
	// begin inline asm
	mov.u64 	%rd8, %clock64;
	// end inline asm
	cvt.s64.s32 	%rd18, %r185;
	mul.wide.s32 	%rd11, %r185, 48;
	add.s64 	%rd2, %rd10, %rd11;
	cvt.u32.u64 	%r186, %rd8;
	xor.b32  	%r187, %r186, -1429050551;
	mul.lo.s32 	%r188, %r187, 1099087573;
	{ .reg .b32 tmp; mov.b64 {tmp, %r189}, %rd8; }
	xor.b32  	%r190, %r189, -136515619;
	mul.lo.s32 	%r191, %r190, -1703105765;
	add.s32 	%r192, %r188, %r191;
	add.s32 	%r193, %r192, 6615241;
	add.s32 	%r194, %r188, 123456789;
	st.global.v2.u32 	[%rd2], {%r193, %r194};
	xor.b32  	%r195, %r188, 362436069;
	add.s32 	%r196, %r191, 521288629;
	st.global.v2.u32 	[%rd2+8], {%r195, %r196};
	xor.b32  	%r197, %r191, 88675123;
	add.s32 	%r198, %r188, 5783321;
	st.global.v2.u32 	[%rd2+16], {%r197, %r198};
	setp.eq.s32 	%p1, %r185, 0;
	@%p1 bra 	$L__BB1_42;
	mov.b32 	%r319, 0;
$L__BB1_2:
	and.b64  	%rd4, %rd18, 3;
	setp.eq.s64 	%p2, %rd4, 0;
	@%p2 bra 	$L__BB1_41;
	mul.wide.u32 	%rd12, %r319, 3200;
	mov.u64 	%rd13, precalc_xorwow_matrix;
	add.s64 	%rd5, %rd13, %rd12;
	cvt.u32.u64 	%r2, %rd4;
	mov.b32 	%r320, 0;
$L__BB1_4:
	mov.b32 	%r333, 0;
	mov.u32 	%r334, %r333;
	mov.u32 	%r335, %r333;
	mov.u32 	%r336, %r333;
	mov.u32 	%r337, %r333;
	mov.u32 	%r326, %r333;
$L__BB1_5:
	mul.wide.u32 	%rd14, %r326, 4;
	add.s64 	%rd15, %rd2, %rd14;
	ld.global.u32 	%r10, [%rd15+4];
	shl.b32 	%r11, %r326, 5;
	mov.b32 	%r332, 0;
$L__BB1_6:
	.pragma "nounroll";
	shr.u32 	%r203, %r10, %r332;
	and.b32  	%r204, %r203, 1;
	setp.eq.b32 	%p3, %r204, 1;
	not.pred 	%p4, %p3;
	add.s32 	%r205, %r11, %r332;
	mul.lo.s32 	%r206, %r205, 5;
	mul.wide.u32 	%rd16, %r206, 4;
	add.s64 	%rd6, %rd5, %rd16;
	@%p4 bra 	$L__BB1_8;
	ld.global.u32 	%r207, [%rd6];
	xor.b32  	%r337, %r337, %r207;
	ld.global.u32 	%r208, [%rd6+4];
	xor.b32  	%r336, %r336, %r208;
	ld.global.u32 	%r209, [%rd6+8];
	xor.b32  	%r335, %r335, %r209;
	ld.global.u32 	%r210, [%rd6+12];
	xor.b32  	%r334, %r334, %r210;
	ld.global.u32 	%r211, [%rd6+16];
	xor.b32  	%r333, %r333, %r211;
$L__BB1_8:
	and.b32  	%r213, %r203, 2;
	setp.eq.s32 	%p5, %r213, 0;
	@%p5 bra 	$L__BB1_10;
	ld.global.u32 	%r214, [%rd6+20];
	xor.b32  	%r337, %r337, %r214;
	ld.global.u32 	%r215, [%rd6+24];
	xor.b32  	%r336, %r336, %r215;
	ld.global.u32 	%r216, [%rd6+28];
	xor.b32  	%r335, %r335, %r216;
	ld.global.u32 	%r217, [%rd6+32];
	xor.b32  	%r334, %r334, %r217;
	ld.global.u32 	%r218, [%rd6+36];
	xor.b32  	%r333, %r333, %r218;
$L__BB1_10:
	and.b32  	%r220, %r203, 4;
	setp.eq.s32 	%p6, %r220, 0;
	@%p6 bra 	$L__BB1_12;
	ld.global.u32 	%r221, [%rd6+40];
	xor.b32  	%r337, %r337, %r221;
	ld.global.u32 	%r222, [%rd6+44];
	xor.b32  	%r336, %r336, %r222;
	ld.global.u32 	%r223, [%rd6+48];
	xor.b32  	%r335, %r335, %r223;
	ld.global.u32 	%r224, [%rd6+52];
	xor.b32  	%r334, %r334, %r224;
	ld.global.u32 	%r225, [%rd6+56];
	xor.b32  	%r333, %r333, %r225;
$L__BB1_12:
	and.b32  	%r227, %r203, 8;
	setp.eq.s32 	%p7, %r227, 0;
	@%p7 bra 	$L__BB1_14;
	ld.global.u32 	%r228, [%rd6+60];
	xor.b32  	%r337, %r337, %r228;
	ld.global.u32 	%r229, [%rd6+64];
	xor.b32  	%r336, %r336, %r229;
	ld.global.u32 	%r230, [%rd6+68];
	xor.b32  	%r335, %r335, %r230;
	ld.global.u32 	%r231, [%rd6+72];
	xor.b32  	%r334, %r334, %r231;
	ld.global.u32 	%r232, [%rd6+76];
	xor.b32  	%r333, %r333, %r232;
$L__BB1_14:
	and.b32  	%r234, %r203, 16;
	setp.eq.s32 	%p8, %r234, 0;
	@%p8 bra 	$L__BB1_16;
	ld.global.u32 	%r235, [%rd6+80];
	xor.b32  	%r337, %r337, %r235;
	ld.global.u32 	%r236, [%rd6+84];
	xor.b32  	%r336, %r336, %r236;
	ld.global.u32 	%r237, [%rd6+88];
	xor.b32  	%r335, %r335, %r237;
	ld.global.u32 	%r238, [%rd6+92];
	xor.b32  	%r334, %r334, %r238;
	ld.global.u32 	%r239, [%rd6+96];
	xor.b32  	%r333, %r333, %r239;
$L__BB1_16:
	and.b32  	%r241, %r203, 32;
	setp.eq.s32 	%p9, %r241, 0;
	@%p9 bra 	$L__BB1_18;
	ld.global.u32 	%r242, [%rd6+100];
	xor.b32  	%r337, %r337, %r242;
	ld.global.u32 	%r243, [%rd6+104];
	xor.b32  	%r336, %r336, %r243;
	ld.global.u32 	%r244, [%rd6+108];
	xor.b32  	%r335, %r335, %r244;
	ld.global.u32 	%r245, [%rd6+112];
	xor.b32  	%r334, %r334, %r245;
	ld.global.u32 	%r246, [%rd6+116];
	xor.b32  	%r333, %r333, %r246;
$L__BB1_18:
	and.b32  	%r248, %r203, 64;
	setp.eq.s32 	%p10, %r248, 0;
	@%p10 bra 	$L__BB1_20;
	ld.global.u32 	%r249, [%rd6+120];
	xor.b32  	%r337, %r337, %r249;
	ld.global.u32 	%r250, [%rd6+124];
	xor.b32  	%r336, %r336, %r250;
	ld.global.u32 	%r251, [%rd6+128];
	xor.b32  	%r335, %r335, %r251;
	ld.global.u32 	%r252, [%rd6+132];
	xor.b32  	%r334, %r334, %r252;
	ld.global.u32 	%r253, [%rd6+136];
	xor.b32  	%r333, %r333, %r253;
$L__BB1_20:
	and.b32  	%r255, %r203, 128;
	setp.eq.s32 	%p11, %r255, 0;
	@%p11 bra 	$L__BB1_22;
	ld.global.u32 	%r256, [%rd6+140];
	xor.b32  	%r337, %r337, %r256;
	ld.global.u32 	%r257, [%rd6+144];
	xor.b32  	%r336, %r336, %r257;
	ld.global.u32 	%r258, [%rd6+148];
	xor.b32  	%r335, %r335, %r258;
	ld.global.u32 	%r259, [%rd6+152];
	xor.b32  	%r334, %r334, %r259;
	ld.global.u32 	%r260, [%rd6+156];
	xor.b32  	%r333, %r333, %r260;
$L__BB1_22:
	and.b32  	%r262, %r203, 256;
	setp.eq.s32 	%p12, %r262, 0;
	@%p12 bra 	$L__BB1_24;
	ld.global.u32 	%r263, [%rd6+160];
	xor.b32  	%r337, %r337, %r263;
	ld.global.u32 	%r264, [%rd6+164];
	xor.b32  	%r336, %r336, %r264;
	ld.global.u32 	%r265, [%rd6+168];
	xor.b32  	%r335, %r335, %r265;
	ld.global.u32 	%r266, [%rd6+172];
	xor.b32  	%r334, %r334, %r266;
	ld.global.u32 	%r267, [%rd6+176];
	xor.b32  	%r333, %r333, %r267;
$L__BB1_24:
	and.b32  	%r269, %r203, 512;
	setp.eq.s32 	%p13, %r269, 0;
	@%p13 bra 	$L__BB1_26;
	ld.global.u32 	%r270, [%rd6+180];
	xor.b32  	%r337, %r337, %r270;
	ld.global.u32 	%r271, [%rd6+184];
	xor.b32  	%r336, %r336, %r271;
	ld.global.u32 	%r272, [%rd6+188];
	xor.b32  	%r335, %r335, %r272;
	ld.global.u32 	%r273, [%rd6+192];
	xor.b32  	%r334, %r334, %r273;
	ld.global.u32 	%r274, [%rd6+196];
	xor.b32  	%r333, %r333, %r274;
$L__BB1_26:
	and.b32  	%r276, %r203, 1024;
	setp.eq.s32 	%p14, %r276, 0;
	@%p14 bra 	$L__BB1_28;
	ld.global.u32 	%r277, [%rd6+200];
	xor.b32  	%r337, %r337, %r277;
	ld.global.u32 	%r278, [%rd6+204];
	xor.b32  	%r336, %r336, %r278;
	ld.global.u32 	%r279, [%rd6+208];
	xor.b32  	%r335, %r335, %r279;
	ld.global.u32 	%r280, [%rd6+212];
	xor.b32  	%r334, %r334, %r280;
	ld.global.u32 	%r281, [%rd6+216];
	xor.b32  	%r333, %r333, %r281;
$L__BB1_28:
	and.b32  	%r283, %r203, 2048;
	setp.eq.s32 	%p15, %r283, 0;
	@%p15 bra 	$L__BB1_30;
	ld.global.u32 	%r284, [%rd6+220];
	xor.b32  	%r337, %r337, %r284;
	ld.global.u32 	%r285, [%rd6+224];
	xor.b32  	%r336, %r336, %r285;
	ld.global.u32 	%r286, [%rd6+228];
	xor.b32  	%r335, %r335, %r286;
	ld.global.u32 	%r287, [%rd6+232];
	xor.b32  	%r334, %r334, %r287;
	ld.global.u32 	%r288, [%rd6+236];
	xor.b32  	%r333, %r333, %r288;
$L__BB1_30:
	and.b32  	%r290, %r203, 4096;
	setp.eq.s32 	%p16, %r290, 0;
	@%p16 bra 	$L__BB1_32;
	ld.global.u32 	%r291, [%rd6+240];
	xor.b32  	%r337, %r337, %r291;
	ld.global.u32 	%r292, [%rd6+244];
	xor.b32  	%r336, %r336, %r292;
	ld.global.u32 	%r293, [%rd6+248];
	xor.b32  	%r335, %r335, %r293;
	ld.global.u32 	%r294, [%rd6+252];
	xor.b32  	%r334, %r334, %r294;
	ld.global.u32 	%r295, [%rd6+256];
	xor.b32  	%r333, %r333, %r295;
$L__BB1_32:
	and.b32  	%r297, %r203, 8192;
	setp.eq.s32 	%p17, %r297, 0;
	@%p17 bra 	$L__BB1_34;
	ld.global.u32 	%r298, [%rd6+260];
	xor.b32  	%r337, %r337, %r298;
	ld.global.u32 	%r299, [%rd6+264];
	xor.b32  	%r336, %r336, %r299;
	ld.global.u32 	%r300, [%rd6+268];
	xor.b32  	%r335, %r335, %r300;
	ld.global.u32 	%r301, [%rd6+272];
	xor.b32  	%r334, %r334, %r301;
	ld.global.u32 	%r302, [%rd6+276];
	xor.b32  	%r333, %r333, %r302;
$L__BB1_34:
	and.b32  	%r304, %r203, 16384;
	setp.eq.s32 	%p18, %r304, 0;
	@%p18 bra 	$L__BB1_36;
	ld.global.u32 	%r305, [%rd6+280];
	xor.b32  	%r337, %r337, %r305;
	ld.global.u32 	%r306, [%rd6+284];
	xor.b32  	%r336, %r336, %r306;
	ld.global.u32 	%r307, [%rd6+288];
	xor.b32  	%r335, %r335, %r307;
	ld.global.u32 	%r308, [%rd6+292];
	xor.b32  	%r334, %r334, %r308;
	ld.global.u32 	%r309, [%rd6+296];
	xor.b32  	%r333, %r333, %r309;
$L__BB1_36:
	and.b32  	%r311, %r203, 32768;
	setp.eq.s32 	%p19, %r311, 0;
	@%p19 bra 	$L__BB1_38;
	ld.global.u32 	%r312, [%rd6+300];
	xor.b32  	%r337, %r337, %r312;
	ld.global.u32 	%r313, [%rd6+304];
	xor.b32  	%r336, %r336, %r313;
	ld.global.u32 	%r314, [%rd6+308];
	xor.b32  	%r335, %r335, %r314;
	ld.global.u32 	%r315, [%rd6+312];
	xor.b32  	%r334, %r334, %r315;
	ld.global.u32 	%r316, [%rd6+316];
	xor.b32  	%r333, %r333, %r316;
$L__BB1_38:
	add.s32 	%r332, %r332, 16;
	setp.ne.s32 	%p20, %r332, 32;
	@%p20 bra 	$L__BB1_6;
	mad.lo.s32 	%r317, %r326, -31, %r11;
	add.s32 	%r326, %r317, 1;
	setp.ne.s32 	%p21, %r326, 5;
	@%p21 bra 	$L__BB1_5;
	st.global.u32 	[%rd2+4], %r337;
	st.global.u32 	[%rd2+8], %r336;
	st.global.u32 	[%rd2+12], %r335;
	st.global.u32 	[%rd2+16], %r334;
	st.global.u32 	[%rd2+20], %r333;
	add.s32 	%r320, %r320, 1;
	setp.lt.u32 	%p22, %r320, %r2;
	@%p22 bra 	$L__BB1_4;
$L__BB1_41:
	shr.u64 	%rd7, %rd18, 2;
	add.s32 	%r319, %r319, 1;
	setp.gt.u64 	%p23, %rd18, 3;
	mov.u64 	%rd18, %rd7;
	@%p23 bra 	$L__BB1_2;
$L__BB1_42:
	mov.b32 	%r318, 0;
	st.global.v2.u32 	[%rd2+24], {%r318, %r318};
	st.global.u32 	[%rd2+32], %r318;
	mov.b64 	%rd17, 0;
	st.global.u64 	[%rd2+40], %rd17;
	ret;

}
.func  (.param .b64 func_retval0) __internal_accurate_pow(
	.param .b64 __internal_accurate_pow_param_0
)
{
	.reg .pred 	%p<8>;
	.reg .b32 	%r<49>;
	.reg .b32 	%f<3>;
	.reg .b64 	%fd<109>;

	ld.param.f64 	%fd10, [__internal_accurate_pow_param_0];
	{
	.reg .b32 %temp; 
	mov.b64 	{%temp, %r46}, %fd10;
	}
	{
	.reg .b32 %temp; 
	mov.b64 	{%r45, %temp}, %fd10;
	}
	shr.u32 	%r47, %r46, 20;
	setp.gt.u32 	%p1, %r46, 1048575;
	@%p1 bra 	$L__BB2_2;
	mul.f64 	%fd11, %fd10, 0d4350000000000000;
	{
	.reg .b32 %temp; 
	mov.b64 	{%temp, %r46}, %fd11;
	}
	{
	.reg .b32 %temp; 
	mov.b64 	{%r45, %temp}, %fd11;
	}
	shr.u32 	%r16, %r46, 20;
	add.s32 	%r47, %r16, -54;
$L__BB2_2:
	add.s32 	%r48, %r47, -1023;
	and.b32  	%r17, %r46, -2146435073;
	or.b32  	%r18, %r17, 1072693248;
	mov.b64 	%fd107, {%r45, %r18};
	setp.lt.u32 	%p2, %r18, 1073127583;
	@%p2 bra 	$L__BB2_4;
	{
	.reg .b32 %temp; 
	mov.b64 	{%r19, %temp}, %fd107;
	}
	{
	.reg .b32 %temp; 
	mov.b64 	{%temp, %r20}, %fd107;
	}
	add.s32 	%r21, %r20, -1048576;
	mov.b64 	%fd107, {%r19, %r21};
	add.s32 	%r48, %r47, -1022;
$L__BB2_4:
	add.f64 	%fd12, %fd107, 0dBFF0000000000000;
	add.f64 	%fd13, %fd107, 0d3FF0000000000000;
	rcp.approx.ftz.f64 	%fd14, %fd13;
	neg.f64 	%fd15, %fd13;
	fma.rn.f64 	%fd16, %fd15, %fd14, 0d3FF0000000000000;
	fma.rn.f64 	%fd17, %fd16, %fd16, %fd16;
	fma.rn.f64 	%fd18, %fd17, %fd14, %fd14;
	mul.f64 	%fd19, %fd12, %fd18;
	fma.rn.f64 	%fd20, %fd12, %fd18, %fd19;
	mul.f64 	%fd21, %fd20, %fd20;
	fma.rn.f64 	%fd22, %fd21, 0d3EB0F5FF7D2CAFE2, 0d3ED0F5D241AD3B5A;
	fma.rn.f64 	%fd23, %fd22, %fd21, 0d3EF3B20A75488A3F;
	fma.rn.f64 	%fd24, %fd23, %fd21, 0d3F1745CDE4FAECD5;
	fma.rn.f64 	%fd25, %fd24, %fd21, 0d3F3C71C7258A578B;
	fma.rn.f64 	%fd26, %fd25, %fd21, 0d3F6249249242B910;
	fma.rn.f64 	%fd27, %fd26, %fd21, 0d3F89999999999DFB;
	sub.f64 	%fd28, %fd12, %fd20;
	add.f64 	%fd29, %fd28, %fd28;
	neg.f64 	%fd30, %fd20;
	fma.rn.f64 	%fd31, %fd30, %fd12, %fd29;
	mul.f64 	%fd32, %fd18, %fd31;
	fma.rn.f64 	%fd33, %fd21, %fd27, 0d3FB5555555555555;
	mov.f64 	%fd34, 0d3FB5555555555555;
	sub.f64 	%fd35, %fd34, %fd33;
	fma.rn.f64 	%fd36, %fd21, %fd27, %fd35;
	add.f64 	%fd37, %fd36, 0dBC46A4CB00B9E7B0;
	add.f64 	%fd38, %fd33, %fd37;
	sub.f64 	%fd39, %fd33, %fd38;
	add.f64 	%fd40, %fd37, %fd39;
	mul.rn.f64 	%fd41, %fd20, %fd20;
	neg.f64 	%fd42, %fd41;
	fma.rn.f64 	%fd43, %fd20, %fd20, %fd42;
	{
	.reg .b32 %temp; 
	mov.b64 	{%r22, %temp}, %fd32;
	}
	{
	.reg .b32 %temp; 
	mov.b64 	{%temp, %r23}, %fd32;
	}
	add.s32 	%r24, %r23, 1048576;
	mov.b64 	%fd44, {%r22, %r24};
	fma.rn.f64 	%fd45, %fd20, %fd44, %fd43;
	mul.rn.f64 	%fd46, %fd41, %fd20;
	neg.f64 	%fd47, %fd46;
	fma.rn.f64 	%fd48, %fd41, %fd20, %fd47;
	fma.rn.f64 	%fd49, %fd41, %fd32, %fd48;
	fma.rn.f64 	%fd50, %fd45, %fd20, %fd49;
	mul.rn.f64 	%fd51, %fd38, %fd46;
	neg.f64 	%fd52, %fd51;
	fma.rn.f64 	%fd53, %fd38, %fd46, %fd52;
	fma.rn.f64 	%fd54, %fd38, %fd50, %fd53;
	fma.rn.f64 	%fd55, %fd40, %fd46, %fd54;
	add.f64 	%fd56, %fd51, %fd55;
	sub.f64 	%fd57, %fd51, %fd56;
	add.f64 	%fd58, %fd55, %fd57;
	add.f64 	%fd59, %fd20, %fd56;
	sub.f64 	%fd60, %fd20, %fd59;
	add.f64 	%fd61, %fd56, %fd60;
	add.f64 	%fd62, %fd58, %fd61;
	add.f64 	%fd63, %fd32, %fd62;
	add.f64 	%fd64, %fd59, %fd63;
	sub.f64 	%fd65, %fd59, %fd64;
	add.f64 	%fd66, %fd63, %fd65;
	xor.b32  	%r25, %r48, -2147483648;
	mov.b32 	%r26, 1127219200;
	mov.b64 	%fd67, {%r25, %r26};
	mov.b32 	%r27, -2147483648;
	mov.b64 	%fd68, {%r27, %r26};
	sub.f64 	%fd69, %fd67, %fd68;
	fma.rn.f64 	%fd70, %fd69, 0d3FE62E42FEFA39EF, %fd64;
	fma.rn.f64 	%fd71, %fd69, 0dBFE62E42FEFA39EF, %fd70;
	sub.f64 	%fd72, %fd71, %fd64;
	sub.f64 	%fd73, %fd66, %fd72;
	fma.rn.f64 	%fd74, %fd69, 0d3C7ABC9E3B39803F, %fd73;
	add.f64 	%fd75, %fd70, %fd74;
	sub.f64 	%fd76, %fd70, %fd75;
	add.f64 	%fd77, %fd74, %fd76;
	mov.f64 	%fd78, 0d4000000000000000;
	{
	.reg .b32 %temp; 
	mov.b64 	{%temp, %r28}, %fd78;
	}
	{
	.reg .b32 %temp; 
	mov.b64 	{%r29, %temp}, %fd78;
	}
	shl.b32 	%r30, %r28, 1;
	setp.gt.u32 	%p3, %r30, -33554433;
	and.b32  	%r31, %r28, -15728641;
	selp.b32 	%r32, %r31, %r28, %p3;
	mov.b64 	%fd79, {%r29, %r32};
	mul.rn.f64 	%fd80, %fd75, %fd79;
	neg.f64 	%fd81, %fd80;
	fma.rn.f64 	%fd82, %fd75, %fd79, %fd81;
	fma.rn.f64 	%fd83, %fd77, %fd79, %fd82;
	add.f64 	%fd4, %fd80, %fd83;
	sub.f64 	%fd84, %fd80, %fd4;
	add.f64 	%fd5, %fd83, %fd84;
	fma.rn.f64 	%fd85, %fd4, 0d3FF71547652B82FE, 0d4338000000000000;
	{
	.reg .b32 %temp; 
	mov.b64 	{%r13, %temp}, %fd85;
	}
	mov.f64 	%fd86, 0dC338000000000000;
	add.rn.f64 	%fd87, %fd85, %fd86;
	fma.rn.f64 	%fd88, %fd87, 0dBFE62E42FEFA39EF, %fd4;
	fma.rn.f64 	%fd89, %fd87, 0dBC7ABC9E3B39803F, %fd88;
	fma.rn.f64 	%fd90, %fd89, 0d3E5ADE1569CE2BDF, 0d3E928AF3FCA213EA;
	fma.rn.f64 	%fd91, %fd90, %fd89, 0d3EC71DEE62401315;
	fma.rn.f64 	%fd92, %fd91, %fd89, 0d3EFA01997C89EB71;
	fma.rn.f64 	%fd93, %fd92, %fd89, 0d3F2A01A014761F65;
	fma.rn.f64 	%fd94, %fd93, %fd89, 0d3F56C16C1852B7AF;
	fma.rn.f64 	%fd95, %fd94, %fd89, 0d3F81111111122322;
	fma.rn.f64 	%fd96, %fd95, %fd89, 0d3FA55555555502A1;
	fma.rn.f64 	%fd97, %fd96, %fd89, 0d3FC5555555555511;
	fma.rn.f64 	%fd98, %fd97, %fd89, 0d3FE000000000000B;
	fma.rn.f64 	%fd99, %fd98, %fd89, 0d3FF0000000000000;
	fma.rn.f64 	%fd100, %fd99, %fd89, 0d3FF0000000000000;
	{
	.reg .b32 %temp; 
	mov.b64 	{%r14, %temp}, %fd100;
	}
	{
	.reg .b32 %temp; 
	mov.b64 	{%temp, %r15}, %fd100;
	}
	shl.b32 	%r33, %r13, 20;
	add.s32 	%r34, %r33, %r15;
	mov.b64 	%fd108, {%r14, %r34};
	{
	.reg .b32 %temp; 
	mov.b64 	{%temp, %r35}, %fd4;
	}
	mov.b32 	%f2, %r35;
	abs.f32 	%f1, %f2;
	setp.lt.f32 	%p4, %f1, 0f4086232B;
	@%p4 bra 	$L__BB2_7;
	setp.lt.f64 	%p5, %fd4, 0d0000000000000000;
	add.f64 	%fd101, %fd4, 0d7FF0000000000000;
	selp.f64 	%fd108, 0d0000000000000000, %fd101, %p5;
	setp.geu.f32 	%p6, %f1, 0f40874800;
	@%p6 bra 	$L__BB2_7;
	shr.u32 	%r36, %r13, 31;
	add.s32 	%r37, %r13, %r36;
	shr.s32 	%r38, %r37, 1;
	shl.b32 	%r39, %r38, 20;
	add.s32 	%r40, %r15, %r39;
	mov.b64 	%fd102, {%r14, %r40};
	sub.s32 	%r41, %r13, %r38;
	shl.b32 	%r42, %r41, 20;
	add.s32 	%r43, %r42, 1072693248;
	mov.b32 	%r44, 0;
	mov.b64 	%fd103, {%r44, %r43};
	mul.f64 	%fd108, %fd103, %fd102;
$L__BB2_7:
	abs.f64 	%fd104, %fd108;
	setp.eq.f64 	%p7, %fd104, 0d7FF0000000000000;
	fma.rn.f64 	%fd105, %fd108, %fd5, %fd108;
	selp.f64 	%fd106, %fd108, %fd105, %p7;
	st.param.f64 	[func_retval0], %fd106;
	ret;

}


// ===== COMPILED SASS (sm_100) =====

	.target	sm_100

	.elftype	@"ET_EXEC"


//--------------------- .note.nv.tkinfo           --------------------------
	.section	.note.nv.tkinfo,"",@"SHT_NOTE"
	.sectionflags	@"SHF_NOTE_NV_TKINFO"
	.tkinfo
        /*0018*/ 	.word	0x00000002
        /*0030*/ 	.string	""
        /*0030*/ 	.string	"ptxas"
        /*0030*/ 	.string	"Cuda compilation tools, release 13.0, V13.0.88"
        /*0030*/ 	.string	"Build cuda_13.0.r13.0/compiler.36424714_0"
        /*0030*/ 	.string	"-arch sm_100 -m 64 "



//--------------------- .note.nv.cuinfo           --------------------------
	.section	.note.nv.cuinfo,"",@"SHT_NOTE"
	.sectionflags	@"SHF_NOTE_NV_CUINFO"
        /*0018*/ 	.short	0x0002
        /*001a*/ 	.short	0x0064
        /*001c*/ 	.short	0x0082
	.zero		2


//--------------------- .nv.info                  --------------------------
	.section	.nv.info,"",@"SHT_CUDA_INFO"
	.align	4


	//----- nvinfo : EIATTR_REGCOUNT
	.align		4
        /*0000*/ 	.byte	0x04, 0x2f
        /*0002*/ 	.short	(.L_11 - .L_10)
	.align		4
.L_10:
        /*0004*/ 	.word	index@(_Z32kernel_generateInitialPopulationP10PopulationP8ObstacleP17curandStateXORWOW)
        /*0008*/ 	.word	0x00000032


	//----- nvinfo : EIATTR_FRAME_SIZE
	.align		4
.L_11:
        /*000c*/ 	.byte	0x04, 0x11
        /*000e*/ 	.short	(.L_13 - .L_12)
	.align		4
.L_12:
        /*0010*/ 	.word	index@($_Z32kernel_generateInitialPopulationP10PopulationP8ObstacleP17curandStateXORWOW$__internal_accurate_pow)
        /*0014*/ 	.word	0x00000018


	//----- nvinfo : EIATTR_FRAME_SIZE
	.align		4
.L_13:
        /*0018*/ 	.byte	0x04, 0x11
        /*001a*/ 	.short	(.L_15 - .L_14)
	.align		4
.L_14:
        /*001c*/ 	.word	index@($__internal_1_$__cuda_sm3x_div_rn_noftz_f32_slowpath)
        /*0020*/ 	.word	0x00000018


	//----- nvinfo : EIATTR_FRAME_SIZE
	.align		4
.L_15:
        /*0024*/ 	.byte	0x04, 0x11
        /*0026*/ 	.short	(.L_17 - .L_16)
	.align		4
.L_16:
        /*0028*/ 	.word	index@($__internal_0_$__cuda_sm20_dsqrt_rn_f64_mediumpath_v1)
        /*002c*/ 	.word	0x00000018


	//----- nvinfo : EIATTR_FRAME_SIZE
	.align		4
.L_17:
        /*0030*/ 	.byte	0x04, 0x11
        /*0032*/ 	.short	(.L_19 - .L_18)
	.align		4
.L_18:
        /*0034*/ 	.word	index@(_Z32kernel_generateInitialPopulationP10PopulationP8ObstacleP17curandStateXORWOW)
        /*0038*/ 	.word	0x00000018


	//----- nvinfo : EIATTR_REGCOUNT
	.align		4
.L_19:
        /*003c*/ 	.byte	0x04, 0x2f
        /*003e*/ 	.short	(.L_21 - .L_20)
	.align		4
.L_20:
        /*0040*/ 	.word	index@(_Z12setup_kernelP17curandStateXORWOW)
        /*0044*/ 	.word	0x0000001f


	//----- nvinfo : EIATTR_FRAME_SIZE
	.align		4
.L_21:
        /*0048*/ 	.byte	0x04, 0x11
        /*004a*/ 	.short	(.L_23 - .L_22)
	.align		4
.L_22:
        /*004c*/ 	.word	index@(_Z12setup_kernelP17curandStateXORWOW)
        /*0050*/ 	.word	0x00000000


	//----- nvinfo : EIATTR_MIN_STACK_SIZE
	.align		4
.L_23:
        /*0054*/ 	.byte	0x04, 0x12
        /*0056*/ 	.short	(.L_25 - .L_24)
	.align		4
.L_24:
        /*0058*/ 	.word	index@(_Z12setup_kernelP17curandStateXORWOW)
        /*005c*/ 	.word	0x00000000


	//----- nvinfo : EIATTR_MIN_STACK_SIZE
	.align		4
.L_25:
        /*0060*/ 	.byte	0x04, 0x12
        /*0062*/ 	.short	(.L_27 - .L_26)
	.align		4
.L_26:
        /*0064*/ 	.word	index@(_Z32kernel_generateInitialPopulationP10PopulationP8ObstacleP17curandStateXORWOW)
        /*0068*/ 	.word	0x00000018
.L_27:


//--------------------- .nv.compat                --------------------------
	.section	.nv.compat,"",@"SHT_CUDA_COMPAT_INFO"
	.align	4
        /*0000*/ 	.byte	0x02, 0x09, 0x00, 0x00, 0x02, 0x02, 0x01, 0x00, 0x02, 0x05, 0x05, 0x00, 0x03, 0x07, 0x01, 0x01
        /*0010*/ 	.byte	0x02, 0x03, 0x00, 0x00, 0x02, 0x06, 0x01, 0x00, 0x04, 0x0b, 0x08, 0x00, 0x01, 0x00, 0x00, 0x00
        /*0020*/ 	.byte	0x00, 0x00, 0x00, 0x00


//--------------------- .nv.info._Z12setup_kernelP17curandStateXORWOW --------------------------
	.section	.nv.info._Z12setup_kernelP17curandStateXORWOW,"",@"SHT_CUDA_INFO"
	.sectionflags	@""
	.align	4


	//----- nvinfo : EIATTR_CUDA_API_VERSION
	.align		4
        /*0000*/ 	.byte	0x04, 0x37
        /*0002*/ 	.short	(.L_29 - .L_28)
.L_28:
        /*0004*/ 	.word	0x00000082


	//----- nvinfo : EIATTR_KPARAM_INFO
	.align		4
.L_29:
        /*0008*/ 	.byte	0x04, 0x17
        /*000a*/ 	.short	(.L_31 - .L_30)
.L_30:
        /*000c*/ 	.word	0x00000000
        /*0010*/ 	.short	0x0000
        /*0012*/ 	.short	0x0000
        /*0014*/ 	.byte	0x00, 0xf5, 0x21, 0x00


	//----- nvinfo : EIATTR_SPARSE_MMA_MASK
	.align		4
.L_31:
        /*0018*/ 	.byte	0x03, 0x50
        /*001a*/ 	.short	0x0000


	//----- nvinfo : EIATTR_MAXREG_COUNT
	.align		4
        /*001c*/ 	.byte	0x03, 0x1b
        /*001e*/ 	.short	0x00ff


	//----- nvinfo : EIATTR_MERCURY_ISA_VERSION
	.align		4
        /*0020*/ 	.byte	0x03, 0x5f
        /*0022*/ 	.short	0x0101


	//----- nvinfo : EIATTR_VRC_CTA_INIT_COUNT
	.align		4
        /*0024*/ 	.byte	0x02, 0x4a
	.zero		1
	.zero		1


	//----- nvinfo : EIATTR_EXIT_INSTR_OFFSETS
	.align		4
        /*0028*/ 	.byte	0x04, 0x1c
        /*002a*/ 	.short	(.L_33 - .L_32)


	//   ....[0]....
.L_32:
        /*002c*/ 	.word	0x00000ed0


	//----- nvinfo : EIATTR_CRS_STACK_SIZE
	.align		4
.L_33:
        /*0030*/ 	.byte	0x04, 0x1e
        /*0032*/ 	.short	(.L_35 - .L_34)
.L_34:
        /*0034*/ 	.word	0x00000000


	//----- nvinfo : EIATTR_CBANK_PARAM_SIZE
	.align		4
.L_35:
        /*0038*/ 	.byte	0x03, 0x19
        /*003a*/ 	.short	0x0008


	//----- nvinfo : EIATTR_PARAM_CBANK
	.align		4
        /*003c*/ 	.byte	0x04, 0x0a
        /*003e*/ 	.short	(.L_37 - .L_36)
	.align		4
.L_36:
        /*0040*/ 	.word	index@(.nv.constant0._Z12setup_kernelP17curandStateXORWOW)
        /*0044*/ 	.short	0x0380
        /*0046*/ 	.short	0x0008


	//----- nvinfo : EIATTR_SW_WAR
	.align		4
.L_37:
        /*0048*/ 	.byte	0x04, 0x36
        /*004a*/ 	.short	(.L_39 - .L_38)
.L_38:
        /*004c*/ 	.word	0x00000008
.L_39:


//--------------------- .nv.info._Z32kernel_generateInitialPopulationP10PopulationP8ObstacleP17curandStateXORWOW --------------------------
	.section	.nv.info._Z32kernel_generateInitialPopulationP10PopulationP8ObstacleP17curandStateXORWOW,"",@"SHT_CUDA_INFO"
	.sectionflags	@""
	.align	4


	//----- nvinfo : EIATTR_CUDA_API_VERSION
	.align		4
        /*0000*/ 	.byte	0x04, 0x37
        /*0002*/ 	.short	(.L_41 - .L_40)
.L_40:
        /*0004*/ 	.word	0x00000082


	//----- nvinfo : EIATTR_KPARAM_INFO
	.align		4
.L_41:
        /*0008*/ 	.byte	0x04, 0x17
        /*000a*/ 	.short	(.L_43 - .L_42)
.L_42:
        /*000c*/ 	.word	0x00000000
        /*0010*/ 	.short	0x0002
        /*0012*/ 	.short	0x0010
        /*0014*/ 	.byte	0x00, 0xf5, 0x21, 0x00


	//----- nvinfo : EIATTR_KPARAM_INFO
	.align		4
.L_43:
        /*0018*/ 	.byte	0x04, 0x17
        /*001a*/ 	.short	(.L_45 - .L_44)
.L_44:
        /*001c*/ 	.word	0x00000000
        /*0020*/ 	.short	0x0001
        /*0022*/ 	.short	0x0008
        /*0024*/ 	.byte	0x00, 0xf5, 0x21, 0x00


	//----- nvinfo : EIATTR_KPARAM_INFO
	.align		4
.L_45:
        /*0028*/ 	.byte	0x04, 0x17
        /*002a*/ 	.short	(.L_47 - .L_46)
.L_46:
        /*002c*/ 	.word	0x00000000
        /*0030*/ 	.short	0x0000
        /*0032*/ 	.short	0x0000
        /*0034*/ 	.byte	0x00, 0xf5, 0x21, 0x00


	//----- nvinfo : EIATTR_SPARSE_MMA_MASK
	.align		4
.L_47:
        /*0038*/ 	.byte	0x03, 0x50
        /*003a*/ 	.short	0x0000


	//----- nvinfo : EIATTR_MAXREG_COUNT
	.align		4
        /*003c*/ 	.byte	0x03, 0x1b
        /*003e*/ 	.short	0x00ff


	//----- nvinfo : EIATTR_EXTERNS
	.align		4
        /*0040*/ 	.byte	0x04, 0x0f
        /*0042*/ 	.short	(.L_49 - .L_48)


	//   ....[0]....
	.align		4
.L_48:
        /*0044*/ 	.word	index@(vprintf)


	//----- nvinfo : EIATTR_MERCURY_ISA_VERSION
	.align		4
.L_49:
        /*0048*/ 	.byte	0x03, 0x5f
        /*004a*/ 	.short	0x0101


	//----- nvinfo : EIATTR_VRC_CTA_INIT_COUNT
	.align		4
        /*004c*/ 	.byte	0x02, 0x4a
	.zero		1
	.zero		1


	//----- nvinfo : EIATTR_SYSCALL_OFFSETS
	.align		4
        /*0050*/ 	.byte	0x04, 0x46
        /*0052*/ 	.short	(.L_51 - .L_50)


	//   ....[0]....
.L_50:
        /*0054*/ 	.word	0x000005e0


	//----- nvinfo : EIATTR_EXIT_INSTR_OFFSETS
	.align		4
.L_51:
        /*0058*/ 	.byte	0x04, 0x1c
        /*005a*/ 	.short	(.L_53 - .L_52)


	//   ....[0]....
.L_52:
        /*005c*/ 	.word	0x000030c0


	//----- nvinfo : EIATTR_CRS_STACK_SIZE
	.align		4
.L_53:
        /*0060*/ 	.byte	0x04, 0x1e
        /*0062*/ 	.short	(.L_55 - .L_54)
.L_54:
        /*0064*/ 	.word	0x00000000


	//----- nvinfo : EIATTR_CBANK_PARAM_SIZE
	.align		4
.L_55:
        /*0068*/ 	.byte	0x03, 0x19
        /*006a*/ 	.short	0x0018


	//----- nvinfo : EIATTR_PARAM_CBANK
	.align		4
        /*006c*/ 	.byte	0x04, 0x0a
        /*006e*/ 	.short	(.L_57 - .L_56)
	.align		4
.L_56:
        /*0070*/ 	.word	index@(.nv.constant0._Z32kernel_generateInitialPopulationP10PopulationP8ObstacleP17curandStateXORWOW)
        /*0074*/ 	.short	0x0380
        /*0076*/ 	.short	0x0018


	//----- nvinfo : EIATTR_SW_WAR
	.align		4
.L_57:
        /*0078*/ 	.byte	0x04, 0x36
        /*007a*/ 	.short	(.L_59 - .L_58)
.L_58:
        /*007c*/ 	.word	0x00000008
.L_59:


//--------------------- .nv.callgraph             --------------------------
	.section	.nv.callgraph,"",@"SHT_CUDA_CALLGRAPH"
	.align	4
	.sectionentsize	8
	.align		4
        /*0000*/ 	.word	0x00000000
	.align		4
        /*0004*/ 	.word	0xffffffff
	.align		4
        /*0008*/ 	.word	index@(_Z32kernel_generateInitialPopulationP10PopulationP8ObstacleP17curandStateXORWOW)
	.align		4
        /*000c*/ 	.word	index@(vprintf)
	.align		4
        /*0010*/ 	.word	0x00000000
	.align		4
        /*0014*/ 	.word	0xfffffffe
	.align		4
        /*0018*/ 	.word	0x00000000
	.align		4
        /*001c*/ 	.word	0xfffffffd
	.align		4
        /*0020*/ 	.word	0x00000000
	.align		4
        /*0024*/ 	.word	0xfffffffc


//--------------------- .nv.constant4             --------------------------
	.section	.nv.constant4,"a",@progbits
	.align	8
	.align		8
.nv.constant4:
        /*0000*/ 	.dword	precalc_xorwow_matrix
	.align		8
        /*0008*/ 	.dword	precalc_xorwow_offset_matrix
	.align		8
        /*0010*/ 	.dword	mrg32k3aM1
	.align		8
        /*0018*/ 	.dword	mrg32k3aM2
	.align		8
        /*0020*/ 	.dword	mrg32k3aM1SubSeq
	.align		8
        /*0028*/ 	.dword	mrg32k3aM2SubSeq
	.align		8
        /*0030*/ 	.dword	mrg32k3aM1Seq
	.align		8
        /*0038*/ 	.dword	mrg32k3aM2Seq
	.align		8
        /*0040*/ 	.dword	$str
	.align		8
        /*0048*/ 	.dword	vprintf


//--------------------- .nv.constant3             --------------------------
	.section	.nv.constant3,"a",@progbits
	.align	8
.nv.constant3:
	.type		__cr_lgamma_table,@object
	.size		__cr_lgamma_table,(.L_8 - __cr_lgamma_table)
__cr_lgamma_table:
        /*0000*/ 	.byte	0x00, 0x00, 0x00, 0x00, 0x00, 0x00, 0x00, 0x00, 0x00, 0x00, 0x00, 0x00, 0x00, 0x00, 0x00, 0x00
        /*0010*/ 	.byte	0xef, 0x39, 0xfa, 0xfe, 0x42, 0x2e, 0xe6, 0x3f, 0x02, 0x20, 0x2a, 0xfa, 0x0b, 0xab, 0xfc, 0x3f
        /*0020*/ 	.byte	0xf9, 0x2c, 0x92, 0x7c, 0xa7, 0x6c, 0x09, 0x40, 0xc9, 0x79, 0x44, 0x3c, 0x64, 0x26, 0x13, 0x40
        /*0030*/ 	.byte	0xca, 0x01, 0xcf, 0x3a, 0x27, 0x51, 0x1a, 0x40, 0x30, 0xcc, 0x2d, 0xf3, 0xe1, 0x0c, 0x21, 0x40
        /*0040*/ 	.byte	0x0d, 0xb7, 0xfc, 0x82, 0x8e, 0x35, 0x25, 0x40
.L_8:


//--------------------- .text._Z12setup_kernelP17curandStateXORWOW --------------------------
	.section	.text._Z12setup_kernelP17curandStateXORWOW,"ax",@progbits
	.align	128
        .global         _Z12setup_kernelP17curandStateXORWOW
        .type           _Z12setup_kernelP17curandStateXORWOW,@function
        .size           _Z12setup_kernelP17curandStateXORWOW,(.L_x_98 - _Z12setup_kernelP17curandStateXORWOW)
        .other          _Z12setup_kernelP17curandStateXORWOW,@"STO_CUDA_ENTRY STV_DEFAULT"
_Z12setup_kernelP17curandStateXORWOW:
.text._Z12setup_kernelP17curandStateXORWOW:
[----:B------:R-:W-:Y:S01]  /*0000*/  LDC R1, c[0x0][0x37c] ;  /* 0x0000df00ff017b82 */ /* 0x000fe20000000800 */
[----:B------:R-:W0:Y:S07]  /*0010*/  S2R R0, SR_TID.X ;  /* 0x0000000000007919 */ /* 0x000e2e0000002100 */
[----:B------:R-:W0:Y:S01]  /*0020*/  S2UR UR6, SR_CTAID.X ;  /* 0x00000000000679c3 */ /* 0x000e220000002500 */
[----:B------:R-:W1:Y:S07]  /*0030*/  LDCU.64 UR4, c[0x0][0x358] ;  /* 0x00006b00ff0477ac */ /* 0x000e6e0008000a00 */
[----:B------:R-:W0:Y:S02]  /*0040*/  LDC R13, c[0x0][0x360] ;  /* 0x0000d800ff0d7b82 */ /* 0x000e240000000800 */
[----:B0-----:R-:W-:Y:S01]  /*0050*/  IMAD R13, R13, UR6, R0 ;  /* 0x000000060d0d7c24 */ /* 0x001fe2000f8e0200 */
[----:B------:R-:W-:-:S05]  /*0060*/  CS2R R2, SR_CLOCKLO ;  /* 0x0000000000027805 */ /* 0x000fca0000015000 */
[----:B------:R-:W0:Y:S01]  /*0070*/  LDC.64 R6, c[0x0][0x380] ;  /* 0x0000e000ff067b82 */ /* 0x000e220000000a00 */
[----:B------:R-:W-:Y:S01]  /*0080*/  LOP3.LUT R0, R2, 0xaad26b49, RZ, 0x3c, !PT ;  /* 0xaad26b4902007812 */ /* 0x000fe200078e3cff */
[----:B------:R-:W-:Y:S01]  /*0090*/  BSSY.RECONVERGENT B0, `(.L_x_0) ;  /* 0x00000e0000007945 */ /* 0x000fe20003800200 */
[----:B------:R-:W-:Y:S02]  /*00a0*/  LOP3.LUT R2, R3, 0xf7dcefdd, RZ, 0x3c, !PT ;  /* 0xf7dcefdd03027812 */ /* 0x000fe400078e3cff */
[----:B------:R-:W-:Y:S01]  /*00b0*/  ISETP.NE.AND P0, PT, R13, RZ, PT ;  /* 0x000000ff0d00720c */ /* 0x000fe20003f05270 */
[----:B------:R-:W-:Y:S02]  /*00c0*/  IMAD R0, R0, 0x4182bed5, RZ ;  /* 0x4182bed500007824 */ /* 0x000fe400078e02ff */
[----:B------:R-:W-:Y:S02]  /*00d0*/  IMAD R3, R2, -0x658354e5, RZ ;  /* 0x9a7cab1b02037824 */ /* 0x000fe400078e02ff */
[C---:B------:R-:W-:Y:S01]  /*00e0*/  VIADD R5, R0.reuse, 0x75bcd15 ;  /* 0x075bcd1500057836 */ /* 0x040fe20000000000 */
[C---:B------:R-:W-:Y:S01]  /*00f0*/  LOP3.LUT R8, R0.reuse, 0x159a55e5, RZ, 0x3c, !PT ;  /* 0x159a55e500087812 */ /* 0x040fe200078e3cff */
[C---:B------:R-:W-:Y:S01]  /*0100*/  VIADD R11, R0.reuse, 0x583f19 ;  /* 0x00583f19000b7836 */ /* 0x040fe20000000000 */
[----:B------:R-:W-:Y:S01]  /*0110*/  IADD3 R4, PT, PT, R0, 0x64f0c9, R3 ;  /* 0x0064f0c900047810 */ /* 0x000fe20007ffe003 */
[C---:B------:R-:W-:Y:S01]  /*0120*/  VIADD R9, R3.reuse, 0x1f123bb5 ;  /* 0x1f123bb503097836 */ /* 0x040fe20000000000 */
[----:B------:R-:W-:Y:S01]  /*0130*/  LOP3.LUT R10, R3, 0x5491333, RZ, 0x3c, !PT ;  /* 0x05491333030a7812 */ /* 0x000fe200078e3cff */
[----:B0-----:R-:W-:-:S05]  /*0140*/  IMAD.WIDE R6, R13, 0x30, R6 ;  /* 0x000000300d067825 */ /* 0x001fca00078e0206 */
[----:B-1----:R0:W-:Y:S04]  /*0150*/  STG.E.64 desc[UR4][R6.64], R4 ;  /* 0x0000000406007986 */ /* 0x0021e8000c101b04 */
[----:B------:R0:W-:Y:S04]  /*0160*/  STG.E.64 desc[UR4][R6.64+0x8], R8 ;  /* 0x0000080806007986 */ /* 0x0001e8000c101b04 */
[----:B------:R0:W-:Y:S01]  /*0170*/  STG.E.64 desc[UR4][R6.64+0x10], R10 ;  /* 0x0000100a06007986 */ /* 0x0001e2000c101b04 */
[----:B------:R-:W-:Y:S05]  /*0180*/  @!P0 BRA `(.L_x_1) ;  /* 0x0000000c00408947 */ /* 0x000fea0003800000 */
[----:B------:R-:W-:Y:S01]  /*0190*/  SHF.R.S32.HI R0, RZ, 0x1f, R13 ;  /* 0x0000001fff007819 */ /* 0x000fe2000001140d */
[----:B------:R-:W-:-:S07]  /*01a0*/  IMAD.MOV.U32 R12, RZ, RZ, RZ ;  /* 0x000000ffff0c7224 */ /* 0x000fce00078e00ff */
.L_x_7:
[----:B-1----:R-:W-:Y:S01]  /*01b0*/  LOP3.LUT R2, R13, 0x3, RZ, 0xc0, !PT ;  /* 0x000000030d027812 */ /* 0x002fe200078ec0ff */
[----:B------:R-:W-:Y:S03]  /*01c0*/  BSSY.RECONVERGENT B1, `(.L_x_2) ;  /* 0x00000c6000017945 */ /* 0x000fe60003800200 */
[----:B------:R-:W-:-:S04]  /*01d0*/  ISETP.NE.U32.AND P0, PT, R2, RZ, PT ;  /* 0x000000ff0200720c */ /* 0x000fc80003f05070 */
[----:B------:R-:W-:-:S13]  /*01e0*/  ISETP.NE.AND.EX P0, PT, RZ, RZ, PT, P0 ;  /* 0x000000ffff00720c */ /* 0x000fda0003f05300 */
[----:B------:R-:W-:Y:S05]  /*01f0*/  @!P0 BRA `(.L_x_3) ;  /* 0x0000000c00088947 */ /* 0x000fea0003800000 */
[----:B0-----:R-:W0:Y:S01]  /*0200*/  LDC.64 R8, c[0x4][RZ] ;  /* 0x01000000ff087b82 */ /* 0x001e220000000a00 */
[----:B------:R-:W-:Y:S02]  /*0210*/  IMAD.MOV.U32 R14, RZ, RZ, RZ ;  /* 0x000000ffff0e7224 */ /* 0x000fe400078e00ff */
[----:B0-----:R-:W-:-:S07]  /*0220*/  IMAD.WIDE.U32 R8, R12, 0xc80, R8 ;  /* 0x00000c800c087825 */ /* 0x001fce00078e0008 */
.L_x_6:
[----:B-1----:R-:W-:Y:S01]  /*0230*/  IMAD.MOV.U32 R15, RZ, RZ, RZ ;  /* 0x000000ffff0f7224 */ /* 0x002fe200078e00ff */
[----:B------:R-:W-:Y:S01]  /*0240*/  CS2R R2, SRZ ;  /* 0x0000000000027805 */ /* 0x000fe2000001ff00 */
[----:B------:R-:W-:Y:S01]  /*0250*/  IMAD.MOV.U32 R17, RZ, RZ, RZ ;  /* 0x000000ffff117224 */ /* 0x000fe200078e00ff */
[----:B------:R-:W-:-:S07]  /*0260*/  CS2R R4, SRZ ;  /* 0x0000000000047805 */ /* 0x000fce000001ff00 */
.L_x_5:
[----:B------:R-:W-:-:S05]  /*0270*/  IMAD.WIDE.U32 R10, R17, 0x4, R6 ;  /* 0x00000004110a7825 */ /* 0x000fca00078e0006 */
[----:B------:R0:W5:Y:S01]  /*0280*/  LDG.E R16, desc[UR4][R10.64+0x4] ;  /* 0x000004040a107981 */ /* 0x000162000c1e1900 */
[----:B------:R-:W-:-:S07]  /*0290*/  IMAD.MOV.U32 R19, RZ, RZ, RZ ;  /* 0x000000ffff137224 */ /* 0x000fce00078e00ff */
.L_x_4:
[----:B-----5:R-:W-:Y:S01]  /*02a0*/  SHF.R.U32.HI R24, RZ, R19, R16 ;  /* 0x00000013ff187219 */ /* 0x020fe20000011610 */
[----:B0-----:R-:W-:-:S03]  /*02b0*/  IMAD.SHL.U32 R10, R17, 0x20, RZ ;  /* 0x00000020110a7824 */ /* 0x001fc600078e00ff */
[----:B------:R-:W-:Y:S01]  /*02c0*/  LOP3.LUT R11, R24, 0x1, RZ, 0xc0, !PT ;  /* 0x00000001180b7812 */ /* 0x000fe200078ec0ff */
[----:B------:R-:W-:-:S03]  /*02d0*/  IMAD.IADD R10, R10, 0x1, R19 ;  /* 0x000000010a0a7824 */ /* 0x000fc600078e0213 */
[----:B------:R-:W-:Y:S01]  /*02e0*/  ISETP.NE.U32.AND P0, PT, R11, 0x1, PT ;  /* 0x000000010b00780c */ /* 0x000fe20003f05070 */
[----:B------:R-:W-:-:S03]  /*02f0*/  IMAD R11, R10, 0x5, RZ ;  /* 0x000000050a0b7824 */ /* 0x000fc600078e02ff */
[----:B------:R-:W-:Y:S01]  /*0300*/  R2P PR, R24, 0x7e ;  /* 0x0000007e18007804 */ /* 0x000fe20000000000 */
[----:B------:R-:W-:-:S08]  /*0310*/  IMAD.WIDE.U32 R10, R11, 0x4, R8 ;  /* 0x000000040b0a7825 */ /* 0x000fd000078e0008 */
[----:B------:R-:W2:Y:S04]  /*0320*/  @!P0 LDG.E R18, desc[UR4][R10.64] ;  /* 0x000000040a128981 */ /* 0x000ea8000c1e1900 */
[----:B------:R-:W3:Y:S04]  /*0330*/  @!P0 LDG.E R20, desc[UR4][R10.64+0x10] ;  /* 0x000010040a148981 */ /* 0x000ee8000c1e1900 */
[----:B------:R-:W4:Y:S04]  /*0340*/  @P1 LDG.E R22, desc[UR4][R10.64+0x14] ;  /* 0x000014040a161981 */ /* 0x000f28000c1e1900 */
[----:B------:R-:W4:Y:S04]  /*0350*/  @P2 LDG.E R26, desc[UR4][R10.64+0x28] ;  /* 0x000028040a1a2981 */ /* 0x000f28000c1e1900 */
[----:B------:R-:W4:Y:S04]  /*0360*/  @!P0 LDG.E R21, desc[UR4][R10.64+0x4] ;  /* 0x000004040a158981 */ /* 0x000f28000c1e1900 */
[----:B------:R-:W4:Y:S04]  /*0370*/  @!P0 LDG.E R23, desc[UR4][R10.64+0xc] ;  /* 0x00000c040a178981 */ /* 0x000f28000c1e1900 */
[----:B------:R-:W4:Y:S04]  /*0380*/  @P1 LDG.E R25, desc[UR4][R10.64+0x18] ;  /* 0x000018040a191981 */ /* 0x000f28000c1e1900 */
[----:B------:R-:W4:Y:S04]  /*0390*/  @P3 LDG.E R28, desc[UR4][R10.64+0x3c] ;  /* 0x00003c040a1c3981 */ /* 0x000f28000c1e1900 */
[----:B------:R-:W4:Y:S01]  /*03a0*/  @P6 LDG.E R27, desc[UR4][R10.64+0x7c] ;  /* 0x00007c040a1b6981 */ /* 0x000f22000c1e1900 */
[----:B--2---:R-:W-:-:S03]  /*03b0*/  @!P0 LOP3.LUT R15, R15, R18, RZ, 0x3c, !PT ;  /* 0x000000120f0f8212 */ /* 0x004fc600078e3cff */
[----:B------:R-:W2:Y:S01]  /*03c0*/  @!P0 LDG.E R18, desc[UR4][R10.64+0x8] ;  /* 0x000008040a128981 */ /* 0x000ea2000c1e1900 */
[----:B---3--:R-:W-:-:S03]  /*03d0*/  @!P0 LOP3.LUT R3, R3, R20, RZ, 0x3c, !PT ;  /* 0x0000001403038212 */ /* 0x008fc600078e3cff */
[----:B------:R-:W3:Y:S01]  /*03e0*/  @P1 LDG.E R20, desc[UR4][R10.64+0x24] ;  /* 0x000024040a141981 */ /* 0x000ee2000c1e1900 */
[----:B----4-:R-:W-:-:S03]  /*03f0*/  @P1 LOP3.LUT R15, R15, R22, RZ, 0x3c, !PT ;  /* 0x000000160f0f1212 */ /* 0x010fc600078e3cff */
[----:B------:R-:W4:Y:S01]  /*0400*/  @P2 LDG.E R22, desc[UR4][R10.64+0x38] ;  /* 0x000038040a162981 */ /* 0x000f22000c1e1900 */
[----:B------:R-:W-:-:S03]  /*0410*/  @P2 LOP3.LUT R15, R15, R26, RZ, 0x3c, !PT ;  /* 0x0000001a0f0f2212 */ /* 0x000fc600078e3cff */
[----:B------:R-:W4:Y:S01]  /*0420*/  @P4 LDG.E R26, desc[UR4][R10.64+0x50] ;  /* 0x000050040a1a4981 */ /* 0x000f22000c1e1900 */
[----:B------:R-:W-:-:S03]  /*0430*/  @!P0 LOP3.LUT R4, R4, R21, RZ, 0x3c, !PT ;  /* 0x0000001504048212 */ /* 0x000fc600078e3cff */
[----:B------:R-:W4:Y:S01]  /*0440*/  @P1 LDG.E R21, desc[UR4][R10.64+0x20] ;  /* 0x000020040a151981 */ /* 0x000f22000c1e1900 */
[----:B------:R-:W-:-:S03]  /*0450*/  @!P0 LOP3.LUT R2, R2, R23, RZ, 0x3c, !PT ;  /* 0x0000001702028212 */ /* 0x000fc600078e3cff */
[----:B------:R-:W4:Y:S01]  /*0460*/  @P2 LDG.E R23, desc[UR4][R10.64+0x2c] ;  /* 0x00002c040a172981 */ /* 0x000f22000c1e1900 */
[----:B------:R-:W-:-:S03]  /*0470*/  @P1 LOP3.LUT R4, R4, R25, RZ, 0x3c, !PT ;  /* 0x0000001904041212 */ /* 0x000fc600078e3cff */
[----:B------:R-:W4:Y:S01]  /*0480*/  @P2 LDG.E R25, desc[UR4][R10.64+0x34] ;  /* 0x000034040a192981 */ /* 0x000f22000c1e1900 */
[----:B--2---:R-:W-:-:S03]  /*0490*/  @!P0 LOP3.LUT R5, R5, R18, RZ, 0x3c, !PT ;  /* 0x0000001205058212 */ /* 0x004fc600078e3cff */
[----:B------:R-:W2:Y:S01]  /*04a0*/  @P1 LDG.E R18, desc[UR4][R10.64+0x1c] ;  /* 0x00001c040a121981 */ /* 0x000ea2000c1e1900 */
[----:B---3--:R-:W-:-:S03]  /*04b0*/  @P1 LOP3.LUT R3, R3, R20, RZ, 0x3c, !PT ;  /* 0x0000001403031212 */ /* 0x008fc600078e3cff */
[----:B------:R-:W3:Y:S01]  /*04c0*/  @P2 LDG.E R20, desc[UR4][R10.64+0x30] ;  /* 0x000030040a142981 */ /* 0x000ee2000c1e1900 */
[----:B----4-:R-:W-:-:S03]  /*04d0*/  @P2 LOP3.LUT R3, R3, R22, RZ, 0x3c, !PT ;  /* 0x0000001603032212 */ /* 0x010fc600078e3cff */
[----:B------:R-:W4:Y:S01]  /*04e0*/  @P3 LDG.E R22, desc[UR4][R10.64+0x4c] ;  /* 0x00004c040a163981 */ /* 0x000f22000c1e1900 */
[----:B------:R-:W-:-:S04]  /*04f0*/  @P3 LOP3.LUT R15, R15, R28, RZ, 0x3c, !PT ;  /* 0x0000001c0f0f3212 */ /* 0x000fc800078e3cff */
[----:B------:R-:W-:Y:S02]  /*0500*/  @P4 LOP3.LUT R15, R15, R26, RZ, 0x3c, !PT ;  /* 0x0000001a0f0f4212 */ /* 0x000fe400078e3cff */
[----:B------:R-:W-:Y:S01]  /*0510*/  @P1 LOP3.LUT R2, R2, R21, RZ, 0x3c, !PT ;  /* 0x0000001502021212 */ /* 0x000fe200078e3cff */
[----:B------:R-:W4:Y:S04]  /*0520*/  @P5 LDG.E R26, desc[UR4][R10.64+0x64] ;  /* 0x000064040a1a5981 */ /* 0x000f28000c1e1900 */
[----:B------:R-:W4:Y:S01]  /*0530*/  @P3 LDG.E R21, desc[UR4][R10.64+0x40] ;  /* 0x000040040a153981 */ /* 0x000f22000c1e1900 */
[----:B------:R-:W-:Y:S02]  /*0540*/  @P2 LOP3.LUT R4, R4, R23, RZ, 0x3c, !PT ;  /* 0x0000001704042212 */ /* 0x000fe400078e3cff */
[----:B------:R-:W-:Y:S01]  /*0550*/  @P2 LOP3.LUT R2, R2, R25, RZ, 0x3c, !PT ;  /* 0x0000001902022212 */ /* 0x000fe200078e3cff */
[----:B------:R-:W4:Y:S04]  /*0560*/  @P3 LDG.E R23, desc[UR4][R10.64+0x48] ;  /* 0x000048040a173981 */ /* 0x000f28000c1e1900 */
[----:B------:R-:W4:Y:S01]  /*0570*/  @P4 LDG.E R25, desc[UR4][R10.64+0x54] ;  /* 0x000054040a194981 */ /* 0x000f22000c1e1900 */
[----:B--2---:R-:W-:-:S03]  /*0580*/  @P1 LOP3.LUT R5, R5, R18, RZ, 0x3c, !PT ;  /* 0x0000001205051212 */ /* 0x004fc600078e3cff */
[----:B------:R-:W2:Y:S01]  /*0590*/  @P3 LDG.E R18, desc[UR4][R10.64+0x44] ;  /* 0x000044040a123981 */ /* 0x000ea2000c1e1900 */
[----:B---3--:R-:W-:-:S03]  /*05a0*/  @P2 LOP3.LUT R5, R5, R20, RZ, 0x3c, !PT ;  /* 0x0000001405052212 */ /* 0x008fc600078e3cff */
[----:B------:R-:W3:Y:S01]  /*05b0*/  @P4 LDG.E R20, desc[UR4][R10.64+0x58] ;  /* 0x000058040a144981 */ /* 0x000ee2000c1e1900 */
[----:B----4-:R-:W-:-:S03]  /*05c0*/  @P3 LOP3.LUT R3, R3, R22, RZ, 0x3c, !PT ;  /* 0x0000001603033212 */ /* 0x010fc600078e3cff */
[----:B------:R-:W4:Y:S01]  /*05d0*/  @P4 LDG.E R22, desc[UR4][R10.64+0x60] ;  /* 0x000060040a164981 */ /* 0x000f22000c1e1900 */
[----:B------:R-:W-:Y:S02]  /*05e0*/  LOP3.LUT P0, RZ, R24, 0x80, RZ, 0xc0, !PT ;  /* 0x0000008018ff7812 */ /* 0x000fe4000780c0ff */
[----:B------:R-:W-:Y:S02]  /*05f0*/  @P5 LOP3.LUT R15, R15, R26, RZ, 0x3c, !PT ;  /* 0x0000001a0f0f5212 */ /* 0x000fe400078e3cff */
[----:B------:R-:W4:Y:S01]  /*0600*/  @P6 LDG.E R26, desc[UR4][R10.64+0x78] ;  /* 0x000078040a1a6981 */ /* 0x000f22000c1e1900 */
[----:B------:R-:W-:-:S03]  /*0610*/  @P3 LOP3.LUT R4, R4, R21, RZ, 0x3c, !PT ;  /* 0x0000001504043212 */ /* 0x000fc600078e3cff */
[----:B------:R-:W4:Y:S01]  /*0620*/  @P4 LDG.E R21, desc[UR4][R10.64+0x5c] ;  /* 0x00005c040a154981 */ /* 0x000f22000c1e1900 */
[----:B------:R-:W-:-:S03]  /*0630*/  @P3 LOP3.LUT R2, R2, R23, RZ, 0x3c, !PT ;  /* 0x0000001702023212 */ /* 0x000fc600078e3cff */
[----:B------:R-:W4:Y:S01]  /*0640*/  @P5 LDG.E R23, desc[UR4][R10.64+0x68] ;  /* 0x000068040a175981 */ /* 0x000f22000c1e1900 */
[----:B------:R-:W-:-:S03]  /*0650*/  @P4 LOP3.LUT R4, R4, R25, RZ, 0x3c, !PT ;  /* 0x0000001904044212 */ /* 0x000fc600078e3cff */
[----:B------:R-:W4:Y:S01]  /*0660*/  @P5 LDG.E R25, desc[UR4][R10.64+0x70] ;  /* 0x000070040a195981 */ /* 0x000f22000c1e1900 */
[----:B--2---:R-:W-:-:S03]  /*0670*/  @P3 LOP3.LUT R5, R5, R18, RZ, 0x3c, !PT ;  /* 0x0000001205053212 */ /* 0x004fc600078e3cff */
[----:B------:R-:W2:Y:S01]  /*0680*/  @P5 LDG.E R18, desc[UR4][R10.64+0x6c] ;  /* 0x00006c040a125981 */ /* 0x000ea2000c1e1900 */
[----:B---3--:R-:W-:-:S03]  /*0690*/  @P4 LOP3.LUT R5, R5, R20, RZ, 0x3c, !PT ;  /* 0x0000001405054212 */ /* 0x008fc600078e3cff */
[----:B------:R-:W3:Y:S01]  /*06a0*/  @P5 LDG.E R20, desc[UR4][R10.64+0x74] ;  /* 0x000074040a145981 */ /* 0x000ee2000c1e1900 */
[----:B----4-:R-:W-:-:S03]  /*06b0*/  @P4 LOP3.LUT R3, R3, R22, RZ, 0x3c, !PT ;  /* 0x0000001603034212 */ /* 0x010fc600078e3cff */
[----:B------:R-:W4:Y:S01]  /*06c0*/  @P0 LDG.E R22, desc[UR4][R10.64+0x8c] ;  /* 0x00008c040a160981 */ /* 0x000f22000c1e1900 */
[----:B------:R-:W-:-:S03]  /*06d0*/  @P6 LOP3.LUT R15, R15, R26, RZ, 0x3c, !PT ;  /* 0x0000001a0f0f6212 */ /* 0x000fc600078e3cff */
        /* <DEDUP_REMOVED lines=13> */
[----:B------:R-:W-:Y:S02]  /*07b0*/  @P6 LOP3.LUT R4, R4, R27, RZ, 0x3c, !PT ;  /* 0x0000001b04046212 */ /* 0x000fe400078e3cff */
[----:B------:R-:W-:Y:S02]  /*07c0*/  @P6 LOP3.LUT R2, R2, R21, RZ, 0x3c, !PT ;  /* 0x0000001502026212 */ /* 0x000fe400078e3cff */
[----:B------:R-:W-:Y:S02]  /*07d0*/  @P0 LOP3.LUT R4, R4, R23, RZ, 0x3c, !PT ;  /* 0x0000001704040212 */ /* 0x000fe400078e3cff */
[----:B------:R-:W-:Y:S02]  /*07e0*/  @P0 LOP3.LUT R2, R2, R25, RZ, 0x3c, !PT ;  /* 0x0000001902020212 */ /* 0x000fe400078e3cff */
[----:B--2---:R-:W-:Y:S02]  /*07f0*/  @P6 LOP3.LUT R5, R5, R18, RZ, 0x3c, !PT ;  /* 0x0000001205056212 */ /* 0x004fe400078e3cff */
[----:B---3--:R-:W-:-:S02]  /*0800*/  @P6 LOP3.LUT R3, R3, R20, RZ, 0x3c, !PT ;  /* 0x0000001403036212 */ /* 0x008fc400078e3cff */
[----:B----4-:R-:W-:Y:S02]  /*0810*/  @P0 LOP3.LUT R5, R5, R22, RZ, 0x3c, !PT ;  /* 0x0000001605050212 */ /* 0x010fe400078e3cff */
[----:B------:R-:W-:Y:S02]  /*0820*/  @P0 LOP3.LUT R3, R3, R26, RZ, 0x3c, !PT ;  /* 0x0000001a03030212 */ /* 0x000fe400078e3cff */
[----:B------:R-:W-:-:S13]  /*0830*/  R2P PR, R24.B1, 0x7f ;  /* 0x0000007f18007804 */ /* 0x000fda0000001000 */
[----:B------:R-:W2:Y:S04]  /*0840*/  @P0 LDG.E R18, desc[UR4][R10.64+0xa0] ;  /* 0x0000a0040a120981 */ /* 0x000ea8000c1e1900 */
[----:B------:R-:W3:Y:S04]  /*0850*/  @P1 LDG.E R22, desc[UR4][R10.64+0xb4] ;  /* 0x0000b4040a161981 */ /* 0x000ee8000c1e1900 */
[----:B------:R-:W4:Y:S04]  /*0860*/  @P2 LDG.E R26, desc[UR4][R10.64+0xc8] ;  /* 0x0000c8040a1a2981 */ /* 0x000f28000c1e1900 */
[----:B------:R-:W4:Y:S04]  /*0870*/  @P3 LDG.E R28, desc[UR4][R10.64+0xdc] ;  /* 0x0000dc040a1c3981 */ /* 0x000f28000c1e1900 */
[----:B------:R-:W4:Y:S04]  /*0880*/  @P0 LDG.E R23, desc[UR4][R10.64+0xa4] ;  /* 0x0000a4040a170981 */ /* 0x000f28000c1e1900 */
[----:B------:R-:W4:Y:S04]  /*0890*/  @P0 LDG.E R20, desc[UR4][R10.64+0xa8] ;  /* 0x0000a8040a140981 */ /* 0x000f28000c1e1900 */
[----:B------:R-:W4:Y:S04]  /*08a0*/  @P4 LDG.E R25, desc[UR4][R10.64+0xf0] ;  /* 0x0000f0040a194981 */ /* 0x000f28000c1e1900 */
        /* <DEDUP_REMOVED lines=21> */
[----:B------:R-:W-:Y:S02]  /*0a00*/  LOP3.LUT P0, RZ, R24, 0x8000, RZ, 0xc0, !PT ;  /* 0x0000800018ff7812 */ /* 0x000fe4000780c0ff */
[----:B----4-:R-:W-:Y:S01]  /*0a10*/  @P5 LOP3.LUT R15, R15, R26, RZ, 0x3c, !PT ;  /* 0x0000001a0f0f5212 */ /* 0x010fe200078e3cff */
[----:B------:R-:W4:Y:S04]  /*0a20*/  @P3 LDG.E R24, desc[UR4][R10.64+0xe4] ;  /* 0x0000e4040a183981 */ /* 0x000f28000c1e1900 */
[----:B------:R-:W2:Y:S01]  /*0a30*/  @P6 LDG.E R26, desc[UR4][R10.64+0x118] ;  /* 0x000118040a1a6981 */ /* 0x000ea2000c1e1900 */
        /* <DEDUP_REMOVED lines=8> */
[----:B---3--:R-:W-:-:S03]  /*0ac0*/  @P2 LOP3.LUT R3, R3, R22, RZ, 0x3c, !PT ;  /* 0x0000001603032212 */ /* 0x008fc600078e3cff */
[----:B------:R-:W3:Y:S01]  /*0ad0*/  @P4 LDG.E R22, desc[UR4][R10.64+0x100] ;  /* 0x000100040a164981 */ /* 0x000ee2000c1e1900 */
[----:B--2---:R-:W-:-:S03]  /*0ae0*/  @P6 LOP3.LUT R15, R15, R26, RZ, 0x3c, !PT ;  /* 0x0000001a0f0f6212 */ /* 0x004fc600078e3cff */
[----:B------:R-:W2:Y:S01]  /*0af0*/  @P0 LDG.E R26, desc[UR4][R10.64+0x12c] ;  /* 0x00012c040a1a0981 */ /* 0x000ea2000c1e1900 */
[----:B----4-:R-:W-:-:S03]  /*0b00*/  @P2 LOP3.LUT R2, R2, R23, RZ, 0x3c, !PT ;  /* 0x0000001702022212 */ /* 0x010fc600078e3cff */
[----:B------:R-:W4:Y:S01]  /*0b10*/  @P4 LDG.E R23, desc[UR4][R10.64+0xfc] ;  /* 0x0000fc040a174981 */ /* 0x000f22000c1e1900 */
[----:B------:R-:W-:-:S03]  /*0b20*/  @P2 LOP3.LUT R5, R5, R20, RZ, 0x3c, !PT ;  /* 0x0000001405052212 */ /* 0x000fc600078e3cff */
[----:B------:R-:W4:Y:S01]  /*0b30*/  @P4 LDG.E R20, desc[UR4][R10.64+0xf8] ;  /* 0x0000f8040a144981 */ /* 0x000f22000c1e1900 */
[----:B------:R-:W-:Y:S02]  /*0b40*/  @P3 LOP3.LUT R2, R2, R27, RZ, 0x3c, !PT ;  /* 0x0000001b02023212 */ /* 0x000fe400078e3cff */
[----:B------:R-:W-:Y:S01]  /*0b50*/  @P3 LOP3.LUT R4, R4, R25, RZ, 0x3c, !PT ;  /* 0x0000001904043212 */ /* 0x000fe200078e3cff */
[----:B------:R-:W4:Y:S01]  /*0b60*/  @P5 LDG.E R27, desc[UR4][R10.64+0x110] ;  /* 0x000110040a1b5981 */ /* 0x000f22000c1e1900 */
[----:B------:R-:W-:-:S03]  /*0b70*/  @P3 LOP3.LUT R5, R5, R24, RZ, 0x3c, !PT ;  /* 0x0000001805053212 */ /* 0x000fc600078e3cff */
[----:B------:R-:W4:Y:S04]  /*0b80*/  @P5 LDG.E R25, desc[UR4][R10.64+0x108] ;  /* 0x000108040a195981 */ /* 0x000f28000c1e1900 */
        /* <DEDUP_REMOVED lines=19> */
[----:B------:R-:W-:-:S05]  /*0cc0*/  VIADD R19, R19, 0x10 ;  /* 0x0000001013137836 */ /* 0x000fca0000000000 */
[----:B------:R-:W-:Y:S02]  /*0cd0*/  ISETP.NE.AND P1, PT, R19, 0x20, PT ;  /* 0x000000201300780c */ /* 0x000fe40003f25270 */
[----:B------:R-:W-:Y:S02]  /*0ce0*/  @P5 LOP3.LUT R3, R3, R18, RZ, 0x3c, !PT ;  /* 0x0000001203035212 */ /* 0x000fe400078e3cff */
[----:B------:R-:W-:Y:S02]  /*0cf0*/  @P6 LOP3.LUT R4, R4, R21, RZ, 0x3c, !PT ;  /* 0x0000001504046212 */ /* 0x000fe400078e3cff */
[----:B---3--:R-:W-:-:S04]  /*0d00*/  @P6 LOP3.LUT R3, R3, R22, RZ, 0x3c, !PT ;  /* 0x0000001603036212 */ /* 0x008fc800078e3cff */
[----:B--2---:R-:W-:Y:S02]  /*0d10*/  @P0 LOP3.LUT R3, R3, R26, RZ, 0x3c, !PT ;  /* 0x0000001a03030212 */ /* 0x004fe400078e3cff */
[----:B----4-:R-:W-:Y:S02]  /*0d20*/  @P6 LOP3.LUT R2, R2, R23, RZ, 0x3c, !PT ;  /* 0x0000001702026212 */ /* 0x010fe400078e3cff */
[----:B------:R-:W-:Y:S02]  /*0d30*/  @P6 LOP3.LUT R5, R5, R20, RZ, 0x3c, !PT ;  /* 0x0000001405056212 */ /* 0x000fe400078e3cff */
[----:B------:R-:W-:Y:S02]  /*0d40*/  @P0 LOP3.LUT R2, R2, R27, RZ, 0x3c, !PT ;  /* 0x0000001b02020212 */ /* 0x000fe400078e3cff */
[----:B------:R-:W-:Y:S02]  /*0d50*/  @P0 LOP3.LUT R4, R4, R25, RZ, 0x3c, !PT ;  /* 0x0000001904040212 */ /* 0x000fe400078e3cff */
[----:B------:R-:W-:Y:S01]  /*0d60*/  @P0 LOP3.LUT R5, R5, R24, RZ, 0x3c, !PT ;  /* 0x0000001805050212 */ /* 0x000fe200078e3cff */
[----:B------:R-:W-:Y:S06]  /*0d70*/  @P1 BRA `(.L_x_4) ;  /* 0xfffffff400481947 */ /* 0x000fec000383ffff */
[----:B------:R-:W-:-:S05]  /*0d80*/  VIADD R17, R17, 0x1 ;  /* 0x0000000111117836 */ /* 0x000fca0000000000 */
[----:B------:R-:W-:-:S13]  /*0d90*/  ISETP.NE.AND P0, PT, R17, 0x5, PT ;  /* 0x000000051100780c */ /* 0x000fda0003f05270 */
[----:B------:R-:W-:Y:S05]  /*0da0*/  @P0 BRA `(.L_x_5) ;  /* 0xfffffff400300947 */ /* 0x000fea000383ffff */
[----:B------:R1:W-:Y:S01]  /*0db0*/  STG.E.64 desc[UR4][R6.64+0x8], R4 ;  /* 0x0000080406007986 */ /* 0x0003e2000c101b04 */
[----:B------:R-:W-:Y:S01]  /*0dc0*/  VIADD R14, R14, 0x1 ;  /* 0x000000010e0e7836 */ /* 0x000fe20000000000 */
[----:B------:R-:W-:Y:S02]  /*0dd0*/  LOP3.LUT R11, R13, 0x3, RZ, 0xc0, !PT ;  /* 0x000000030d0b7812 */ /* 0x000fe400078ec0ff */
[----:B------:R1:W-:Y:S02]  /*0de0*/  STG.E.64 desc[UR4][R6.64+0x10], R2 ;  /* 0x0000100206007986 */ /* 0x0003e4000c101b04 */
[----:B------:R-:W-:Y:S02]  /*0df0*/  ISETP.GE.U32.AND P0, PT, R14, R11, PT ;  /* 0x0000000b0e00720c */ /* 0x000fe40003f06070 */
[----:B------:R1:W-:Y:S11]  /*0e00*/  STG.E desc[UR4][R6.64+0x4], R15 ;  /* 0x0000040f06007986 */ /* 0x0003f6000c101904 */
[----:B------:R-:W-:Y:S05]  /*0e10*/  @!P0 BRA `(.L_x_6) ;  /* 0xfffffff400048947 */ /* 0x000fea000383ffff */
.L_x_3:
[----:B------:R-:W-:Y:S05]  /*0e20*/  BSYNC.RECONVERGENT B1 ;  /* 0x0000000000017941 */ /* 0x000fea0003800200 */
.L_x_2:
[C---:B------:R-:W-:Y:S01]  /*0e30*/  ISETP.GT.U32.AND P0, PT, R13.reuse, 0x3, PT ;  /* 0x000000030d00780c */ /* 0x040fe20003f04070 */
[----:B------:R-:W-:Y:S01]  /*0e40*/  VIADD R12, R12, 0x1 ;  /* 0x000000010c0c7836 */ /* 0x000fe20000000000 */
[--C-:B------:R-:W-:Y:S02]  /*0e50*/  SHF.R.U64 R13, R13, 0x2, R0.reuse ;  /* 0x000000020d0d7819 */ /* 0x100fe40000001200 */
[----:B------:R-:W-:Y:S02]  /*0e60*/  ISETP.GT.U32.AND.EX P0, PT, R0, RZ, PT, P0 ;  /* 0x000000ff0000720c */ /* 0x000fe40003f04100 */
[----:B------:R-:W-:-:S11]  /*0e70*/  SHF.R.U32.HI R0, RZ, 0x2, R0 ;  /* 0x00000002ff007819 */ /* 0x000fd60000011600 */
[----:B------:R-:W-:Y:S05]  /*0e80*/  @P0 BRA `(.L_x_7) ;  /* 0xfffffff000c80947 */ /* 0x000fea000383ffff */
.L_x_1:
[----:B------:R-:W-:Y:S05]  /*0e90*/  BSYNC.RECONVERGENT B0 ;  /* 0x0000000000007941 */ /* 0x000fea0003800200 */
.L_x_0:
[----:B------:R-:W-:Y:S04]  /*0ea0*/  STG.E.64 desc[UR4][R6.64+0x18], RZ ;  /* 0x000018ff06007986 */ /* 0x000fe8000c101b04 */
[----:B------:R-:W-:Y:S04]  /*0eb0*/  STG.E desc[UR4][R6.64+0x20], RZ ;  /* 0x000020ff06007986 */ /* 0x000fe8000c101904 */
[----:B------:R-:W-:Y:S01]  /*0ec0*/  STG.E.64 desc[UR4][R6.64+0x28], RZ ;  /* 0x000028ff06007986 */ /* 0x000fe2000c101b04 */
[----:B------:R-:W-:Y:S05]  /*0ed0*/  EXIT ;  /* 0x000000000000794d */ /* 0x000fea0003800000 */
.L_x_8:
[----:B------:R-:W-:-:S00]  /*0ee0*/  BRA `(.L_x_8) ;  /* 0xfffffffc00fc7947 */ /* 0x000fc0000383ffff */
[----:B------:R-:W-:-:S00]  /*0ef0*/  NOP ;  /* 0x0000000000007918 */ /* 0x000fc00000000000 */
        /* <DEDUP_REMOVED lines=8> */
.L_x_98:


//--------------------- .text._Z32kernel_generateInitialPopulationP10PopulationP8ObstacleP17curandStateXORWOW --------------------------
	.section	.text._Z32kernel_generateInitialPopulationP10PopulationP8ObstacleP17curandStateXORWOW,"ax",@progbits
	.align	128
        .global         _Z32kernel_generateInitialPopulationP10PopulationP8ObstacleP17curandStateXORWOW
        .type           _Z32kernel_generateInitialPopulationP10PopulationP8ObstacleP17curandStateXORWOW,@function
        .size           _Z32kernel_generateInitialPopulationP10PopulationP8ObstacleP17curandStateXORWOW,(.L_x_97 - _Z32kernel_generateInitialPopulationP10PopulationP8ObstacleP17curandStateXORWOW)
        .other          _Z32kernel_generateInitialPopulationP10PopulationP8ObstacleP17curandStateXORWOW,@"STO_CUDA_ENTRY STV_DEFAULT"
_Z32kernel_generateInitialPopulationP10PopulationP8ObstacleP17curandStateXORWOW:
.text._Z32kernel_generateInitialPopulationP10PopulationP8ObstacleP17curandStateXORWOW:
[----:B------:R-:W0:Y:S01]  /*0000*/  LDC R1, c[0x0][0x37c] ;  /* 0x0000df00ff017b82 */ /* 0x000e220000000800 */
[----:B------:R-:W1:Y:S01]  /*0010*/  S2R R0, SR_TID.X ;  /* 0x0000000000007919 */ /* 0x000e620000002100 */
[----:B------:R-:W2:Y:S06]  /*0020*/  LDCU UR5, c[0x0][0x2fc] ;  /* 0x00005f80ff0577ac */ /* 0x000eac0008000800 */
[----:B------:R-:W1:Y:S01]  /*0030*/  S2UR UR4, SR_CTAID.X ;  /* 0x00000000000479c3 */ /* 0x000e620000002500 */
[----:B0-----:R-:W-:Y:S01]  /*0040*/  VIADD R1, R1, 0xffffffe8 ;  /* 0xffffffe801017836 */ /* 0x001fe20000000000 */
[----:B------:R-:W0:Y:S06]  /*0050*/  LDCU.64 UR36, c[0x0][0x358] ;  /* 0x00006b00ff2477ac */ /* 0x000e2c0008000a00 */
[----:B------:R-:W3:Y:S01]  /*0060*/  LDC.64 R4, c[0x0][0x390] ;  /* 0x0000e400ff047b82 */ /* 0x000ee20000000a00 */
[----:B------:R-:W-:Y:S01]  /*0070*/  IMAD.MOV.U32 R12, RZ, RZ, 0x391fcb8e ;  /* 0x391fcb8eff0c7424 */ /* 0x000fe200078e00ff */
[----:B------:R-:W4:Y:S06]  /*0080*/  LDCU.64 UR6, c[0x4][0x40] ;  /* 0x01000800ff0677ac */ /* 0x000f2c0008000a00 */
[----:B------:R-:W1:Y:S02]  /*0090*/  LDC R17, c[0x0][0x360] ;  /* 0x0000d800ff117b82 */ /* 0x000e640000000800 */
[----:B-1----:R-:W-:-:S04]  /*00a0*/  IMAD R17, R17, UR4, R0 ;  /* 0x0000000411117c24 */ /* 0x002fc8000f8e0200 */
[----:B---3--:R-:W-:-:S05]  /*00b0*/  IMAD.WIDE R4, R17, 0x30, R4 ;  /* 0x0000003011047825 */ /* 0x008fca00078e0204 */
[----:B0-----:R-:W3:Y:S04]  /*00c0*/  LDG.E.64 R2, desc[UR36][R4.64] ;  /* 0x0000002404027981 */ /* 0x001ee8000c1e1b00 */
[----:B------:R-:W5:Y:S04]  /*00d0*/  LDG.E.64 R18, desc[UR36][R4.64+0x10] ;  /* 0x0000102404127981 */ /* 0x000f68000c1e1b00 */
[----:B------:R-:W2:Y:S01]  /*00e0*/  LDG.E.64 R6, desc[UR36][R4.64+0x8] ;  /* 0x0000082404067981 */ /* 0x000ea2000c1e1b00 */
[----:B------:R-:W-:Y:S01]  /*00f0*/  FFMA R0, RZ, 1.4426950216293334961, RZ ;  /* 0x3fb8aa3bff007823 */ /* 0x000fe200000000ff */
[----:B------:R-:W0:Y:S03]  /*0100*/  LDCU UR4, c[0x0][0x2f8] ;  /* 0x00005f00ff0477ac */ /* 0x000e260008000800 */
[----:B------:R-:W-:-:S04]  /*0110*/  FADD R0, RZ, R0 ;  /* 0x00000000ff007221 */ /* 0x000fc80000000000 */
[----:B------:R-:W-:-:S04]  /*0120*/  FFMA R0, RZ, RZ, R0 ;  /* 0x000000ffff007223 */ /* 0x000fc80000000000 */
[----:B------:R-:W-:-:S04]  /*0130*/  FFMA R0, RZ, RZ, R0 ;  /* 0x000000ffff007223 */ /* 0x000fc80000000000 */
[----:B------:R-:W-:-:S04]  /*0140*/  FADD R8, R0, 10 ;  /* 0x4120000000087421 */ /* 0x000fc80000000000 */
[C---:B------:R-:W-:Y:S01]  /*0150*/  FMUL R11, R8.reuse, 0.3333333432674407959 ;  /* 0x3eaaaaab080b7820 */ /* 0x040fe20000400000 */
[----:B------:R-:W-:-:S03]  /*0160*/  FADD R9, R8, -10 ;  /* 0xc120000008097421 */ /* 0x000fc60000000000 */
[----:B------:R-:W1:Y:S01]  /*0170*/  FRND R10, R11 ;  /* 0x0000000b000a7307 */ /* 0x000e620000201000 */
[----:B------:R-:W-:Y:S01]  /*0180*/  FADD R9, R0, -R9 ;  /* 0x8000000900097221 */ /* 0x000fe20000000000 */
[----:B------:R-:W-:Y:S01]  /*0190*/  FFMA R8, R8, 0.3333333432674407959, -R11 ;  /* 0x3eaaaaab08087823 */ /* 0x000fe2000000080b */
[----:B------:R-:W-:-:S03]  /*01a0*/  FSETP.GEU.AND P1, PT, R11, RZ, PT ;  /* 0x000000ff0b00720b */ /* 0x000fc60003f2e000 */
[----:B------:R-:W-:Y:S01]  /*01b0*/  FFMA R8, R9, 0.3333333432674407959, R8 ;  /* 0x3eaaaaab09087823 */ /* 0x000fe20000000008 */
[----:B-1----:R-:W-:Y:S02]  /*01c0*/  FSETP.GT.AND P0, PT, R10, RZ, PT ;  /* 0x000000ff0a00720b */ /* 0x002fe40003f04000 */
[----:B---3--:R-:W-:Y:S02]  /*01d0*/  SHF.R.U32.HI R0, RZ, 0x2, R3 ;  /* 0x00000002ff007819 */ /* 0x008fe40000011603 */
[----:B------:R-:W-:Y:S02]  /*01e0*/  IADD3 R25, PT, PT, R2, 0x10974f, RZ ;  /* 0x0010974f02197810 */ /* 0x000fe40007ffe0ff */
[----:B------:R-:W-:Y:S01]  /*01f0*/  LOP3.LUT R23, R0, R3, RZ, 0x3c, !PT ;  /* 0x0000000300177212 */ /* 0x000fe200078e3cff */
[----:B-----5:R-:W-:Y:S02]  /*0200*/  IMAD.SHL.U32 R0, R19, 0x10, RZ ;  /* 0x0000001013007824 */ /* 0x020fe400078e00ff */
[----:B------:R-:W-:Y:S01]  /*0210*/  FADD R3, R11, -R10 ;  /* 0x8000000a0b037221 */ /* 0x000fe20000000000 */
[----:B--2---:R-:W-:Y:S01]  /*0220*/  SHF.R.U32.HI R5, RZ, 0x2, R6 ;  /* 0x00000002ff057819 */ /* 0x004fe20000011606 */
[----:B------:R-:W-:-:S02]  /*0230*/  IMAD.SHL.U32 R4, R23, 0x2, RZ ;  /* 0x0000000217047824 */ /* 0x000fc400078e00ff */
[----:B------:R-:W-:Y:S01]  /*0240*/  FADD R3, R8, R3 ;  /* 0x0000000308037221 */ /* 0x000fe20000000000 */
[----:B------:R-:W-:Y:S02]  /*0250*/  SHF.R.U32.HI R8, RZ, 0x2, R7 ;  /* 0x00000002ff087819 */ /* 0x000fe40000011607 */
[----:B------:R-:W-:Y:S02]  /*0260*/  LOP3.LUT R5, R5, R6, RZ, 0x3c, !PT ;  /* 0x0000000605057212 */ /* 0x000fe400078e3cff */
[----:B------:R-:W-:Y:S01]  /*0270*/  LOP3.LUT R4, R19, R0, R4, 0x96, !PT ;  /* 0x0000000013047212 */ /* 0x000fe200078e9604 */
[----:B------:R-:W-:Y:S01]  /*0280*/  FFMA R0, R3, R12, 0.0013391353422775864601 ;  /* 0x3aaf85ed03007423 */ /* 0x000fe2000000000c */
[----:B------:R-:W-:Y:S01]  /*0290*/  SHF.L.U32 R6, R5, 0x1, RZ ;  /* 0x0000000105067819 */ /* 0x000fe200000006ff */
[----:B------:R-:W-:Y:S01]  /*02a0*/  IMAD.MOV.U32 R12, RZ, RZ, 0x2f800000 ;  /* 0x2f800000ff0c7424 */ /* 0x000fe200078e00ff */
[----:B------:R-:W-:Y:S01]  /*02b0*/  LOP3.LUT R23, R4, R23, RZ, 0x3c, !PT ;  /* 0x0000001704177212 */ /* 0x000fe200078e3cff */
[----:B------:R-:W-:Y:S01]  /*02c0*/  FFMA R0, R3, R0, 0.0096188392490148544312 ;  /* 0x3c1d985603007423 */ /* 0x000fe20000000000 */
[----:B------:R-:W-:-:S03]  /*02d0*/  LOP3.LUT R8, R8, R7, RZ, 0x3c, !PT ;  /* 0x0000000708087212 */ /* 0x000fc600078e3cff */
[----:B------:R-:W-:Y:S02]  /*02e0*/  IMAD.SHL.U32 R4, R23, 0x10, RZ ;  /* 0x0000001017047824 */ /* 0x000fe400078e00ff */
[----:B------:R-:W-:-:S03]  /*02f0*/  FFMA R0, R3, R0, 0.055503588169813156128 ;  /* 0x3d6357bb03007423 */ /* 0x000fc60000000000 */
[----:B------:R-:W-:Y:S01]  /*0300*/  LOP3.LUT R6, R5, R6, R4, 0x96, !PT ;  /* 0x0000000605067212 */ /* 0x000fe200078e9604 */
[C---:B------:R-:W-:Y:S01]  /*0310*/  FFMA R0, R3.reuse, R0, 0.24022644758224487305 ;  /* 0x3e75fdec03007423 */ /* 0x040fe20000000000 */
[----:B------:R-:W1:Y:S01]  /*0320*/  F2I.NTZ R4, R11 ;  /* 0x0000000b00047305 */ /* 0x000e620000203100 */
[----:B------:R-:W-:Y:S02]  /*0330*/  IADD3 R5, PT, PT, R2, 0x587c5, R23 ;  /* 0x000587c502057810 */ /* 0x000fe40007ffe017 */
[----:B------:R-:W-:Y:S01]  /*0340*/  LOP3.LUT R22, R6, R23, RZ, 0x3c, !PT ;  /* 0x0000001706167212 */ /* 0x000fe200078e3cff */
[----:B------:R-:W-:Y:S01]  /*0350*/  FFMA R0, R3, R0, 0.69314718246459960938 ;  /* 0x3f31721803007423 */ /* 0x000fe20000000000 */
[----:B------:R-:W-:Y:S01]  /*0360*/  IMAD.SHL.U32 R6, R8, 0x2, RZ ;  /* 0x0000000208067824 */ /* 0x000fe200078e00ff */
[----:B------:R-:W-:Y:S02]  /*0370*/  I2FP.F32.U32 R5, R5 ;  /* 0x0000000500057245 */ /* 0x000fe40000201000 */
[----:B------:R-:W-:-:S02]  /*0380*/  IMAD.SHL.U32 R7, R22, 0x10, RZ ;  /* 0x0000001016077824 */ /* 0x000fc400078e00ff */
[----:B------:R-:W-:Y:S01]  /*0390*/  FFMA R0, R3, R0, 1 ;  /* 0x3f80000003007423 */ /* 0x000fe20000000000 */
[----:B------:R-:W-:Y:S02]  /*03a0*/  SEL R3, RZ, 0x83000000, P0 ;  /* 0x83000000ff037807 */ /* 0x000fe40000000000 */
[----:B------:R-:W-:Y:S02]  /*03b0*/  FSETP.GT.AND P0, PT, |R11|, 152, PT ;  /* 0x431800000b00780b */ /* 0x000fe40003f04200 */
[----:B------:R-:W-:Y:S01]  /*03c0*/  LOP3.LUT R7, R8, R6, R7, 0x96, !PT ;  /* 0x0000000608077212 */ /* 0x000fe200078e9607 */
[----:B------:R-:W-:Y:S01]  /*03d0*/  FFMA R6, R5, R12, 1.1641532182693481445e-10 ;  /* 0x2f00000005067423 */ /* 0x000fe2000000000c */
[----:B-1----:R-:W-:Y:S01]  /*03e0*/  IMAD R5, R4, 0x800000, -R3 ;  /* 0x0080000004057824 */ /* 0x002fe200078e0a03 */
[----:B------:R-:W-:Y:S01]  /*03f0*/  IADD3 R2, PT, PT, R2, 0xb0f8a, R22 ;  /* 0x000b0f8a02027810 */ /* 0x000fe20007ffe016 */
[----:B------:R-:W-:Y:S01]  /*0400*/  VIADD R3, R3, 0x7f000000 ;  /* 0x7f00000003037836 */ /* 0x000fe20000000000 */
[----:B------:R-:W-:Y:S01]  /*0410*/  LOP3.LUT R24, R7, R22, RZ, 0x3c, !PT ;  /* 0x0000001607187212 */ /* 0x000fe200078e3cff */
[----:B------:R-:W-:Y:S01]  /*0420*/  FMUL R6, R6, 4.6566128730773925781e-10 ;  /* 0x3000000006067820 */ /* 0x000fe20000400000 */
[----:B------:R-:W-:Y:S01]  /*0430*/  I2FP.F32.U32 R2, R2 ;  /* 0x0000000200027245 */ /* 0x000fe20000201000 */
[----:B------:R-:W-:Y:S01]  /*0440*/  FMUL R0, R0, R3 ;  /* 0x0000000300007220 */ /* 0x000fe20000400000 */
[----:B----4-:R-:W-:Y:S01]  /*0450*/  IMAD.U32 R4, RZ, RZ, UR6 ;  /* 0x00000006ff047e24 */ /* 0x010fe2000f8e00ff */
[----:B------:R0:W1:Y:S01]  /*0460*/  F2F.F64.F32 R8, R6 ;  /* 0x0000000600087310 */ /* 0x0000620000201800 */
[----:B------:R-:W-:-:S02]  /*0470*/  IMAD.IADD R3, R24, 0x1, R25 ;  /* 0x0000000118037824 */ /* 0x000fc400078e0219 */
[----:B------:R-:W-:Y:S01]  /*0480*/  FFMA R2, R2, R12, 1.1641532182693481445e-10 ;  /* 0x2f00000002027423 */ /* 0x000fe2000000000c */
[----:B------:R-:W-:Y:S01]  /*0490*/  FMUL R5, R0, R5 ;  /* 0x0000000500057220 */ /* 0x000fe20000400000 */
[----:B------:R-:W-:Y:S02]  /*04a0*/  @P0 FSEL R5, RZ, +INF , !P1 ;  /* 0x7f800000ff050808 */ /* 0x000fe40004800000 */
[----:B------:R-:W-:Y:S01]  /*04b0*/  I2FP.F32.U32 R3, R3 ;  /* 0x0000000300037245 */ /* 0x000fe20000201000 */
[----:B------:R-:W-:Y:S01]  /*04c0*/  FMUL R10, R2, 4.6566128730773925781e-10 ;  /* 0x30000000020a7820 */ /* 0x000fe20000400000 */
[----:B0-----:R-:W-:-:S03]  /*04d0*/  IADD3 R6, P0, PT, R1, UR4, RZ ;  /* 0x0000000401067c10 */ /* 0x001fc6000ff1e0ff */
[----:B------:R-:W-:Y:S02]  /*04e0*/  FFMA R0, R3, R12, 1.1641532182693481445e-10 ;  /* 0x2f00000003007423 */ /* 0x000fe4000000000c */
[----:B------:R0:W2:Y:S01]  /*04f0*/  F2F.F64.F32 R2, R5 ;  /* 0x0000000500027310 */ /* 0x0000a20000201800 */
[----:B------:R-:W-:Y:S02]  /*0500*/  IMAD.X R7, RZ, RZ, UR5, P0 ;  /* 0x00000005ff077e24 */ /* 0x000fe400080e06ff */
[----:B------:R-:W-:Y:S01]  /*0510*/  FMUL R12, R0, 4.6566128730773925781e-10 ;  /* 0x30000000000c7820 */ /* 0x000fe20000400000 */
[----:B------:R-:W-:Y:S01]  /*0520*/  MOV R0, 0x48 ;  /* 0x0000004800007802 */ /* 0x000fe20000000f00 */
[----:B-1----:R1:W-:Y:S03]  /*0530*/  STL.64 [R1], R8 ;  /* 0x0000000801007387 */ /* 0x0023e60000100a00 */
[----:B------:R1:W3:Y:S01]  /*0540*/  LDC.64 R14, c[0x4][R0] ;  /* 0x01000000000e7b82 */ /* 0x0002e20000000a00 */
[----:B------:R-:W4:Y:S01]  /*0550*/  F2F.F64.F32 R10, R10 ;  /* 0x0000000a000a7310 */ /* 0x000f220000201800 */
[----:B0-----:R-:W-:Y:S01]  /*0560*/  MOV R5, UR7 ;  /* 0x0000000700057c02 */ /* 0x001fe20008000f00 */
[----:B--2---:R-:W-:-:S06]  /*0570*/  DMUL R2, R2, 0.25 ;  /* 0x3fd0000002027828 */ /* 0x004fcc0000000000 */
[----:B------:R-:W0:Y:S01]  /*0580*/  F2F.F64.F32 R12, R12 ;  /* 0x0000000c000c7310 */ /* 0x000e220000201800 */
[----:B----4-:R1:W-:Y:S01]  /*0590*/  STL.64 [R1+0x8], R10 ;  /* 0x0000080a01007387 */ /* 0x0103e20000100a00 */
[----:B------:R-:W-:-:S06]  /*05a0*/  DMUL R2, R2, 10 ;  /* 0x4024000002027828 */ /* 0x000fcc0000000000 */
[----:B------:R1:W2:Y:S01]  /*05b0*/  F2F.F32.F64 R16, R2 ;  /* 0x0000000200107310 */ /* 0x0002a20000301000 */
[----:B0-----:R1:W-:Y:S04]  /*05c0*/  STL.64 [R1+0x10], R12 ;  /* 0x0000100c01007387 */ /* 0x0013e80000100a00 */
[----:B------:R-:W-:-:S07]  /*05d0*/  LEPC R20, `(.L_x_9) ;  /* 0x000000001014794e */ /* 0x000fce0000000000 */
[----:B-123--:R-:W-:Y:S05]  /*05e0*/  CALL.ABS.NOINC R14 ;  /* 0x000000000e007343 */ /* 0x00efea0003c00000 */
.L_x_9:
[----:B------:R-:W0:Y:S01]  /*05f0*/  MUFU.RCP R3, R16 ;  /* 0x0000001000037308 */ /* 0x000e220000001000 */
[----:B------:R-:W-:Y:S02]  /*0600*/  UMOV UR4, 0x4f000000 ;  /* 0x4f00000000047882 */ /* 0x000fe40000000000 */
[----:B------:R-:W-:-:S05]  /*0610*/  IMAD.U32 R5, RZ, RZ, UR4 ;  /* 0x00000004ff057e24 */ /* 0x000fca000f8e00ff */
[----:B------:R-:W1:Y:S01]  /*0620*/  FCHK P0, R5, R16 ;  /* 0x0000001005007302 */ /* 0x000e620000000000 */
[----:B0-----:R-:W-:-:S04]  /*0630*/  FFMA R2, -R16, R3, 1 ;  /* 0x3f80000010027423 */ /* 0x001fc80000000103 */
[----:B------:R-:W-:-:S04]  /*0640*/  FFMA R2, R3, R2, R3 ;  /* 0x0000000203027223 */ /* 0x000fc80000000003 */
[----:B------:R-:W-:-:S04]  /*0650*/  FFMA R3, R2, 2.14748364800000000000e+09, RZ ;  /* 0x4f00000002037823 */ /* 0x000fc800000000ff */
[----:B------:R-:W-:-:S04]  /*0660*/  FFMA R0, -R16, R3, 2.14748364800000000000e+09 ;  /* 0x4f00000010007423 */ /* 0x000fc80000000103 */
[----:B------:R-:W-:Y:S01]  /*0670*/  FFMA R2, R2, R0, R3 ;  /* 0x0000000002027223 */ /* 0x000fe20000000003 */
[----:B-1----:R-:W-:Y:S06]  /*0680*/  @!P0 BRA `(.L_x_10) ;  /* 0x0000000000108947 */ /* 0x002fec0003800000 */
[----:B------:R-:W-:Y:S01]  /*0690*/  IMAD.MOV.U32 R0, RZ, RZ, 0x4f000000 ;  /* 0x4f000000ff007424 */ /* 0x000fe200078e00ff */
[----:B------:R-:W-:-:S07]  /*06a0*/  MOV R28, 0x6c0 ;  /* 0x000006c0001c7802 */ /* 0x000fce0000000f00 */
[----:B------:R-:W-:Y:S05]  /*06b0*/  CALL.REL.NOINC `($__internal_1_$__cuda_sm3x_div_rn_noftz_f32_slowpath) ;  /* 0x0000002c003c7944 */ /* 0x000fea0003c00000 */
[----:B------:R-:W-:-:S07]  /*06c0*/  IMAD.MOV.U32 R2, RZ, RZ, R9 ;  /* 0x000000ffff027224 */ /* 0x000fce00078e0009 */
.L_x_10:
[----:B------:R-:W0:Y:S02]  /*06d0*/  LDC.64 R4, c[0x0][0x380] ;  /* 0x0000e000ff047b82 */ /* 0x000e240000000a00 */
[----:B0-----:R-:W-:-:S03]  /*06e0*/  IMAD.WIDE R4, R17, 0x3004, R4 ;  /* 0x0000300411047825 */ /* 0x001fc600078e0204 */
[----:B------:R-:W-:Y:S01]  /*06f0*/  IADD3 R3, P0, PT, R4, 0x8, RZ ;  /* 0x0000000804037810 */ /* 0x000fe20007f1e0ff */
[----:B------:R-:W-:-:S04]  /*0700*/  HFMA2 R4, -RZ, RZ, 0, 0 ;  /* 0x00000000ff047431 */ /* 0x000fc800000001ff */
[----:B------:R-:W-:-:S08]  /*0710*/  IMAD.X R5, RZ, RZ, R5, P0 ;  /* 0x000000ffff057224 */ /* 0x000fd000000e0605 */
.L_x_77:
[----:B------:R-:W-:Y:S01]  /*0720*/  SHF.R.U32.HI R7, RZ, 0x2, R18 ;  /* 0x00000002ff077819 */ /* 0x000fe20000011612 */
[C---:B------:R-:W-:Y:S01]  /*0730*/  IMAD.SHL.U32 R9, R24.reuse, 0x10, RZ ;  /* 0x0000001018097824 */ /* 0x040fe200078e00ff */
[----:B------:R-:W0:Y:S01]  /*0740*/  S2R R13, SR_TID.X ;  /* 0x00000000000d7919 */ /* 0x000e220000002100 */
[----:B------:R-:W0:Y:S01]  /*0750*/  S2UR UR4, SR_CTAID.X ;  /* 0x00000000000479c3 */ /* 0x000e220000002500 */
[----:B------:R-:W-:Y:S01]  /*0760*/  LOP3.LUT R7, R7, R18, RZ, 0x3c, !PT ;  /* 0x0000001207077212 */ /* 0x000fe200078e3cff */
[----:B------:R-:W1:Y:S01]  /*0770*/  MUFU.RCP R11, R2 ;  /* 0x00000002000b7308 */ /* 0x000e620000001000 */
[----:B------:R-:W-:Y:S01]  /*0780*/  BSSY.RECONVERGENT B0, `(.L_x_11) ;  /* 0x000001a000007945 */ /* 0x000fe20003800200 */
[----:B------:R-:W-:Y:S02]  /*0790*/  IMAD.MOV.U32 R14, RZ, RZ, R24 ;  /* 0x000000ffff0e7224 */ /* 0x000fe400078e0018 */
[----:B------:R-:W-:Y:S02]  /*07a0*/  IMAD.SHL.U32 R0, R7, 0x2, RZ ;  /* 0x0000000207007824 */ /* 0x000fe400078e00ff */
[----:B------:R-:W0:Y:S03]  /*07b0*/  LDC R8, c[0x0][0x360] ;  /* 0x0000d800ff087b82 */ /* 0x000e260000000800 */
[----:B------:R-:W-:-:S04]  /*07c0*/  LOP3.LUT R0, R24, R9, R0, 0x96, !PT ;  /* 0x0000000918007212 */ /* 0x000fc800078e9600 */
[----:B------:R-:W-:Y:S01]  /*07d0*/  LOP3.LUT R18, R0, R7, RZ, 0x3c, !PT ;  /* 0x0000000700127212 */ /* 0x000fe200078e3cff */
[----:B------:R-:W2:Y:S01]  /*07e0*/  LDC.64 R20, c[0x0][0x380] ;  /* 0x0000e000ff147b82 */ /* 0x000ea20000000a00 */
[----:B------:R-:W-:Y:S02]  /*07f0*/  IMAD.MOV.U32 R7, RZ, RZ, 0x2f800000 ;  /* 0x2f800000ff077424 */ /* 0x000fe400078e00ff */
[----:B------:R-:W-:Y:S01]  /*0800*/  IADD3 R0, PT, PT, R25, 0x587c5, R18 ;  /* 0x000587c519007810 */ /* 0x000fe20007ffe012 */
[----:B-1----:R-:W-:-:S03]  /*0810*/  FFMA R6, R11, -R2, 1 ;  /* 0x3f8000000b067423 */ /* 0x002fc60000000802 */
[----:B------:R-:W-:Y:S01]  /*0820*/  I2FP.F32.U32 R0, R0 ;  /* 0x0000000000007245 */ /* 0x000fe20000201000 */
[----:B------:R-:W-:-:S04]  /*0830*/  FFMA R11, R11, R6, R11 ;  /* 0x000000060b0b7223 */ /* 0x000fc8000000000b */
[----:B------:R-:W-:-:S04]  /*0840*/  FFMA R0, R0, R7, 1.1641532182693481445e-10 ;  /* 0x2f00000000007423 */ /* 0x000fc80000000007 */
[----:B------:R-:W1:Y:S01]  /*0850*/  FCHK P0, R0, R2 ;  /* 0x0000000200007302 */ /* 0x000e620000000000 */
[----:B0-----:R-:W-:Y:S02]  /*0860*/  IMAD R7, R8, UR4, R13 ;  /* 0x0000000408077c24 */ /* 0x001fe4000f8e020d */
[----:B------:R-:W-:Y:S01]  /*0870*/  FFMA R9, R0, R11, RZ ;  /* 0x0000000b00097223 */ /* 0x000fe200000000ff */
[----:B------:R-:W-:-:S03]  /*0880*/  MOV R13, R22 ;  /* 0x00000016000d7202 */ /* 0x000fc60000000f00 */
[----:B------:R-:W-:Y:S01]  /*0890*/  FFMA R6, R9, -R2, R0 ;  /* 0x8000000209067223 */ /* 0x000fe20000000000 */
[----:B--2---:R-:W-:-:S04]  /*08a0*/  IMAD.WIDE R20, R7, 0x3004, R20 ;  /* 0x0000300407147825 */ /* 0x004fc800078e0214 */
[----:B------:R-:W-:Y:S01]  /*08b0*/  FFMA R6, R11, R6, R9 ;  /* 0x000000060b067223 */ /* 0x000fe20000000009 */
[----:B------:R-:W-:Y:S01]  /*08c0*/  IMAD.WIDE.U32 R20, R4, 0xc, R20 ;  /* 0x0000000c04147825 */ /* 0x000fe200078e0014 */
[----:B-1----:R-:W-:Y:S06]  /*08d0*/  @!P0 BRA `(.L_x_12) ;  /* 0x0000000000108947 */ /* 0x002fec0003800000 */
[----:B------:R-:W-:Y:S01]  /*08e0*/  IMAD.MOV.U32 R16, RZ, RZ, R2 ;  /* 0x000000ffff107224 */ /* 0x000fe200078e0002 */
[----:B------:R-:W-:-:S07]  /*08f0*/  MOV R28, 0x910 ;  /* 0x00000910001c7802 */ /* 0x000fce0000000f00 */
[----:B------:R-:W-:Y:S05]  /*0900*/  CALL.REL.NOINC `($__internal_1_$__cuda_sm3x_div_rn_noftz_f32_slowpath) ;  /* 0x0000002800a87944 */ /* 0x000fea0003c00000 */
[----:B------:R-:W-:-:S07]  /*0910*/  IMAD.MOV.U32 R6, RZ, RZ, R9 ;  /* 0x000000ffff067224 */ /* 0x000fce00078e0009 */
.L_x_12:
[----:B------:R-:W-:Y:S05]  /*0920*/  BSYNC.RECONVERGENT B0 ;  /* 0x0000000000007941 */ /* 0x000fea0003800200 */
.L_x_11:
[----:B------:R-:W-:Y:S01]  /*0930*/  SHF.R.U32.HI R0, RZ, 0x2, R19 ;  /* 0x00000002ff007819 */ /* 0x000fe20000011613 */
[----:B------:R-:W-:Y:S01]  /*0940*/  IMAD.SHL.U32 R7, R18, 0x10, RZ ;  /* 0x0000001012077824 */ /* 0x000fe200078e00ff */
[----:B------:R-:W0:Y:S01]  /*0950*/  MUFU.RCP R11, R2 ;  /* 0x00000002000b7308 */ /* 0x000e220000001000 */
[----:B------:R-:W-:Y:S01]  /*0960*/  FADD R6, R6, 12.5 ;  /* 0x4148000006067421 */ /* 0x000fe20000000000 */
[----:B------:R-:W-:Y:S01]  /*0970*/  LOP3.LUT R0, R0, R19, RZ, 0x3c, !PT ;  /* 0x0000001300007212 */ /* 0x000fe200078e3cff */
[----:B------:R-:W-:Y:S01]  /*0980*/  IMAD.MOV.U32 R9, RZ, RZ, 0x2f800000 ;  /* 0x2f800000ff097424 */ /* 0x000fe200078e00ff */
[----:B------:R-:W-:Y:S02]  /*0990*/  BSSY.RECONVERGENT B0, `(.L_x_13) ;  /* 0x0000014000007945 */ /* 0x000fe40003800200 */
[C---:B------:R-:W-:Y:S01]  /*09a0*/  SHF.L.U32 R8, R0.reuse, 0x1, RZ ;  /* 0x0000000100087819 */ /* 0x040fe200000006ff */
[----:B------:R1:W-:Y:S03]  /*09b0*/  STG.E desc[UR36][R20.64], R6 ;  /* 0x0000000614007986 */ /* 0x0003e6000c101924 */
[----:B------:R-:W-:-:S04]  /*09c0*/  LOP3.LUT R7, R0, R8, R7, 0x96, !PT ;  /* 0x0000000800077212 */ /* 0x000fc800078e9607 */
[----:B------:R-:W-:Y:S01]  /*09d0*/  LOP3.LUT R22, R7, R18, RZ, 0x3c, !PT ;  /* 0x0000001207167212 */ /* 0x000fe200078e3cff */
[----:B0-----:R-:W-:-:S03]  /*09e0*/  FFMA R8, R11, -R2, 1 ;  /* 0x3f8000000b087423 */ /* 0x001fc60000000802 */
[----:B------:R-:W-:-:S04]  /*09f0*/  IADD3 R0, PT, PT, R25, 0xb0f8a, R22 ;  /* 0x000b0f8a19007810 */ /* 0x000fc80007ffe016 */
[----:B------:R-:W-:-:S05]  /*0a00*/  I2FP.F32.U32 R0, R0 ;  /* 0x0000000000007245 */ /* 0x000fca0000201000 */
[----:B------:R-:W-:Y:S01]  /*0a10*/  FFMA R9, R0, R9, 1.1641532182693481445e-10 ;  /* 0x2f00000000097423 */ /* 0x000fe20000000009 */
[----:B------:R-:W-:-:S03]  /*0a20*/  FFMA R0, R11, R8, R11 ;  /* 0x000000080b007223 */ /* 0x000fc6000000000b */
[----:B------:R-:W0:Y:S01]  /*0a30*/  FCHK P0, R9, R2 ;  /* 0x0000000209007302 */ /* 0x000e220000000000 */
[----:B------:R-:W-:-:S04]  /*0a40*/  FFMA R7, R0, R9, RZ ;  /* 0x0000000900077223 */ /* 0x000fc800000000ff */
[----:B------:R-:W-:-:S04]  /*0a50*/  FFMA R8, R7, -R2, R9 ;  /* 0x8000000207087223 */ /* 0x000fc80000000009 */
[----:B------:R-:W-:Y:S01]  /*0a60*/  FFMA R8, R0, R8, R7 ;  /* 0x0000000800087223 */ /* 0x000fe20000000007 */
[----:B01----:R-:W-:Y:S06]  /*0a70*/  @!P0 BRA `(.L_x_14) ;  /* 0x0000000000148947 */ /* 0x003fec0003800000 */
[----:B------:R-:W-:Y:S01]  /*0a80*/  IMAD.MOV.U32 R0, RZ, RZ, R9 ;  /* 0x000000ffff007224 */ /* 0x000fe200078e0009 */
[----:B------:R-:W-:Y:S01]  /*0a90*/  MOV R28, 0xac0 ;  /* 0x00000ac0001c7802 */ /* 0x000fe20000000f00 */
[----:B------:R-:W-:-:S07]  /*0aa0*/  IMAD.MOV.U32 R16, RZ, RZ, R2 ;  /* 0x000000ffff107224 */ /* 0x000fce00078e0002 */
[----:B------:R-:W-:Y:S05]  /*0ab0*/  CALL.REL.NOINC `($__internal_1_$__cuda_sm3x_div_rn_noftz_f32_slowpath) ;  /* 0x00000028003c7944 */ /* 0x000fea0003c00000 */
[----:B------:R-:W-:-:S07]  /*0ac0*/  IMAD.MOV.U32 R8, RZ, RZ, R9 ;  /* 0x000000ffff087224 */ /* 0x000fce00078e0009 */
.L_x_14:
[----:B------:R-:W-:Y:S05]  /*0ad0*/  BSYNC.RECONVERGENT B0 ;  /* 0x0000000000007941 */ /* 0x000fea0003800200 */
.L_x_13:
[----:B------:R-:W-:Y:S01]  /*0ae0*/  SHF.R.U32.HI R0, RZ, 0x2, R23 ;  /* 0x00000002ff007819 */ /* 0x000fe20000011617 */
[----:B------:R-:W0:Y:S01]  /*0af0*/  MUFU.RCP R15, R2 ;  /* 0x00000002000f7308 */ /* 0x000e220000001000 */
[----:B------:R-:W-:Y:S01]  /*0b00*/  SHF.L.U32 R7, R22, 0x4, RZ ;  /* 0x0000000416077819 */ /* 0x000fe200000006ff */
[----:B------:R-:W-:Y:S01]  /*0b10*/  FADD R8, R8, 12.5 ;  /* 0x4148000008087421 */ /* 0x000fe20000000000 */
[----:B------:R-:W-:Y:S01]  /*0b20*/  LOP3.LUT R0, R0, R23, RZ, 0x3c, !PT ;  /* 0x0000001700007212 */ /* 0x000fe200078e3cff */
[----:B------:R-:W-:Y:S01]  /*0b30*/  IMAD.MOV.U32 R11, RZ, RZ, 0x2f800000 ;  /* 0x2f800000ff0b7424 */ /* 0x000fe200078e00ff */
[----:B------:R-:W-:Y:S02]  /*0b40*/  BSSY.RECONVERGENT B0, `(.L_x_15) ;  /* 0x0000014000007945 */ /* 0x000fe40003800200 */
[----:B------:R1:W-:Y:S01]  /*0b50*/  STG.E desc[UR36][R20.64+0x4], R8 ;  /* 0x0000040814007986 */ /* 0x0003e2000c101924 */
[----:B------:R-:W-:-:S05]  /*0b60*/  IMAD.SHL.U32 R9, R0, 0x2, RZ ;  /* 0x0000000200097824 */ /* 0x000fca00078e00ff */
[----:B------:R-:W-:Y:S01]  /*0b70*/  LOP3.LUT R9, R0, R9, R7, 0x96, !PT ;  /* 0x0000000900097212 */ /* 0x000fe200078e9607 */
[----:B------:R-:W-:-:S03]  /*0b80*/  VIADD R7, R25, 0x10974f ;  /* 0x0010974f19077836 */ /* 0x000fc60000000000 */
[----:B------:R-:W-:Y:S01]  /*0b90*/  LOP3.LUT R24, R9, R22, RZ, 0x3c, !PT ;  /* 0x0000001609187212 */ /* 0x000fe200078e3cff */
[----:B0-----:R-:W-:-:S04]  /*0ba0*/  FFMA R10, R15, -R2, 1 ;  /* 0x3f8000000f0a7423 */ /* 0x001fc80000000802 */
[----:B------:R-:W-:-:S05]  /*0bb0*/  IMAD.IADD R0, R24, 0x1, R7 ;  /* 0x0000000118007824 */ /* 0x000fca00078e0207 */
        /* <DEDUP_REMOVED lines=8> */
[----:B------:R-:W-:Y:S01]  /*0c40*/  MOV R0, R11 ;  /* 0x0000000b00007202 */ /* 0x000fe20000000f00 */
[----:B------:R-:W-:Y:S01]  /*0c50*/  IMAD.MOV.U32 R16, RZ, RZ, R2 ;  /* 0x000000ffff107224 */ /* 0x000fe200078e0002 */
[----:B------:R-:W-:-:S07]  /*0c60*/  MOV R28, 0xc80 ;  /* 0x00000c80001c7802 */ /* 0x000fce0000000f00 */
[----:B------:R-:W-:Y:S05]  /*0c70*/  CALL.REL.NOINC `($__internal_1_$__cuda_sm3x_div_rn_noftz_f32_slowpath) ;  /* 0x0000002400cc7944 */ /* 0x000fea0003c00000 */
.L_x_16:
[----:B------:R-:W-:Y:S05]  /*0c80*/  BSYNC.RECONVERGENT B0 ;  /* 0x0000000000007941 */ /* 0x000fea0003800200 */
.L_x_15:
[----:B------:R-:W-:Y:S01]  /*0c90*/  FADD R9, R9, 12.5 ;  /* 0x4148000009097421 */ /* 0x000fe20000000000 */
[----:B------:R-:W-:Y:S01]  /*0ca0*/  ISETP.NE.AND P0, PT, R4, RZ, PT ;  /* 0x000000ff0400720c */ /* 0x000fe20003f05270 */
[----:B------:R-:W-:Y:S03]  /*0cb0*/  BSSY.RECONVERGENT B1, `(.L_x_17) ;  /* 0x0000239000017945 */ /* 0x000fe60003800200 */
[----:B------:R0:W-:Y:S09]  /*0cc0*/  STG.E desc[UR36][R20.64+0x8], R9 ;  /* 0x0000080914007986 */ /* 0x0001f2000c101924 */
[----:B------:R-:W-:Y:S05]  /*0cd0*/  @!P0 BRA `(.L_x_18) ;  /* 0x00000014004c8947 */ /* 0x000fea0003800000 */
[----:B------:R-:W-:-:S07]  /*0ce0*/  IMAD.MOV.U32 R15, RZ, RZ, RZ ;  /* 0x000000ffff0f7224 */ /* 0x000fce00078e00ff */
.L_x_52:
[----:B------:R-:W-:Y:S01]  /*0cf0*/  BSSY.RELIABLE B0, `(.L_x_19) ;  /* 0x00000f9000007945 */ /* 0x000fe20003800100 */
[----:B------:R-:W-:Y:S01]  /*0d00*/  IMAD.MOV.U32 R10, RZ, RZ, R14 ;  /* 0x000000ffff0a7224 */ /* 0x000fe200078e000e */
[----:B------:R-:W-:Y:S01]  /*0d10*/  MOV R12, R18 ;  /* 0x00000012000c7202 */ /* 0x000fe20000000f00 */
[----:B------:R-:W-:Y:S01]  /*0d20*/  IMAD.MOV.U32 R11, RZ, RZ, R13 ;  /* 0x000000ffff0b7224 */ /* 0x000fe200078e000d */
[----:B------:R-:W-:Y:S01]  /*0d30*/  MOV R13, R22 ;  /* 0x00000016000d7202 */ /* 0x000fe20000000f00 */
[----:B------:R-:W-:Y:S02]  /*0d40*/  IMAD.MOV R17, RZ, RZ, -R4 ;  /* 0x000000ffff117224 */ /* 0x000fe400078e0a04 */
[----:B------:R-:W-:Y:S02]  /*0d50*/  IMAD.MOV.U32 R38, RZ, RZ, R3 ;  /* 0x000000ffff267224 */ /* 0x000fe400078e0003 */
[----:B------:R-:W-:Y:S02]  /*0d60*/  IMAD.MOV.U32 R39, RZ, RZ, R5 ;  /* 0x000000ffff277224 */ /* 0x000fe400078e0005 */
[----:B------:R-:W-:-:S07]  /*0d70*/  IMAD.MOV.U32 R14, RZ, RZ, R24 ;  /* 0x000000ffff0e7224 */ /* 0x000fce00078e0018 */
.L_x_32:
[----:B------:R-:W2:Y:S01]  /*0d80*/  LDG.E R19, desc[UR36][R38.64+-0x8] ;  /* 0xfffff82426137981 */ /* 0x000ea2000c1e1900 */
[----:B------:R-:W-:Y:S01]  /*0d90*/  BSSY.RECONVERGENT B2, `(.L_x_20) ;  /* 0x0000006000027945 */ /* 0x000fe20003800200 */
[----:B------:R-:W-:Y:S01]  /*0da0*/  MOV R0, 0xdf0 ;  /* 0x00000df000007802 */ /* 0x000fe20000000f00 */
[----:B--2---:R-:W-:-:S04]  /*0db0*/  FADD R19, -R19, R6 ;  /* 0x0000000613137221 */ /* 0x004fc80000000100 */
[----:B------:R-:W1:Y:S02]  /*0dc0*/  F2F.F64.F32 R42, R19 ;  /* 0x00000013002a7310 */ /* 0x000e640000201800 */
[----:B-1----:R-:W-:-:S11]  /*0dd0*/  DADD R46, -RZ, |R42| ;  /* 0x00000000ff2e7229 */ /* 0x002fd6000000052a */
[----:B0-----:R-:W-:Y:S05]  /*0de0*/  CALL.REL.NOINC `($_Z32kernel_generateInitialPopulationP10PopulationP8ObstacleP17curandStateXORWOW$__internal_accurate_pow) ;  /* 0x0000002c00107944 */ /* 0x001fea0003c00000 */
[----:B------:R-:W-:Y:S05]  /*0df0*/  BSYNC.RECONVERGENT B2 ;  /* 0x0000000000027941 */ /* 0x000fea0003800200 */
.L_x_20:
[----:B------:R-:W2:Y:S01]  /*0e00*/  LDG.E R23, desc[UR36][R38.64+-0x4] ;  /* 0xfffffc2426177981 */ /* 0x000ea2000c1e1900 */
[C---:B------:R-:W-:Y:S01]  /*0e10*/  FSETP.NEU.AND P1, PT, R19.reuse, RZ, PT ;  /* 0x000000ff1300720b */ /* 0x040fe20003f2d000 */
[----:B------:R-:W-:Y:S01]  /*0e20*/  BSSY.RECONVERGENT B2, `(.L_x_21) ;  /* 0x0000012000027945 */ /* 0x000fe20003800200 */
[----:B------:R-:W-:Y:S01]  /*0e30*/  FSETP.NEU.AND P0, PT, R19, 1, PT ;  /* 0x3f8000001300780b */ /* 0x000fe20003f0d000 */
[----:B--2---:R-:W-:Y:S01]  /*0e40*/  FADD R18, -R23, R8 ;  /* 0x0000000817127221 */ /* 0x004fe20000000100 */
[----:B------:R-:W-:-:S03]  /*0e50*/  DADD R22, R42, 2 ;  /* 0x400000002a167429 */ /* 0x000fc60000000000 */
[----:B------:R-:W0:Y:S07]  /*0e60*/  F2F.F64.F32 R40, R18 ;  /* 0x0000001200287310 */ /* 0x000e2e0000201800 */
[----:B------:R-:W-:Y:S02]  /*0e70*/  LOP3.LUT R22, R23, 0x7ff00000, RZ, 0xc0, !PT ;  /* 0x7ff0000017167812 */ /* 0x000fe400078ec0ff */
[----:B------:R-:W-:Y:S02]  /*0e80*/  FSEL R23, R28, RZ, P1 ;  /* 0x000000ff1c177208 */ /* 0x000fe40000800000 */
[----:B------:R-:W-:-:S02]  /*0e90*/  ISETP.NE.AND P2, PT, R22, 0x7ff00000, PT ;  /* 0x7ff000001600780c */ /* 0x000fc40003f45270 */
[----:B------:R-:W-:Y:S01]  /*0ea0*/  FSEL R22, R16, RZ, P1 ;  /* 0x000000ff10167208 */ /* 0x000fe20000800000 */
[----:B0-----:R-:W-:-:S10]  /*0eb0*/  DADD R24, -RZ, |R40| ;  /* 0x00000000ff187229 */ /* 0x001fd40000000528 */
[----:B------:R-:W-:Y:S01]  /*0ec0*/  IMAD.MOV.U32 R46, RZ, RZ, R24 ;  /* 0x000000ffff2e7224 */ /* 0x000fe200078e0018 */
[----:B------:R-:W-:Y:S06]  /*0ed0*/  @P2 BRA `(.L_x_22) ;  /* 0x0000000000182947 */ /* 0x000fec0003800000 */
[----:B------:R-:W-:-:S13]  /*0ee0*/  FSETP.NAN.AND P1, PT, R19, R19, PT ;  /* 0x000000131300720b */ /* 0x000fda0003f28000 */
[----:B------:R-:W-:Y:S01]  /*0ef0*/  @P1 DADD R22, R42, 2 ;  /* 0x400000002a161429 */ /* 0x000fe20000000000 */
[----:B------:R-:W-:Y:S10]  /*0f00*/  @P1 BRA `(.L_x_22) ;  /* 0x00000000000c1947 */ /* 0x000ff40003800000 */
[----:B------:R-:W-:-:S14]  /*0f10*/  DSETP.NEU.AND P1, PT, |R42|, +INF , PT ;  /* 0x7ff000002a00742a */ /* 0x000fdc0003f2d200 */
[----:B------:R-:W-:Y:S02]  /*0f20*/  @!P1 IMAD.MOV.U32 R22, RZ, RZ, 0x0 ;  /* 0x00000000ff169424 */ /* 0x000fe400078e00ff */
[----:B------:R-:W-:-:S07]  /*0f30*/  @!P1 IMAD.MOV.U32 R23, RZ, RZ, 0x7ff00000 ;  /* 0x7ff00000ff179424 */ /* 0x000fce00078e00ff */
.L_x_22:
[----:B------:R-:W-:Y:S05]  /*0f40*/  BSYNC.RECONVERGENT B2 ;  /* 0x0000000000027941 */ /* 0x000fea0003800200 */
.L_x_21:
[----:B------:R-:W-:Y:S01]  /*0f50*/  BSSY.RECONVERGENT B2, `(.L_x_23) ;  /* 0x0000006000027945 */ /* 0x000fe20003800200 */
[----:B------:R-:W-:Y:S01]  /*0f60*/  FSEL R42, R22, RZ, P0 ;  /* 0x000000ff162a7208 */ /* 0x000fe20000000000 */
[----:B------:R-:W-:Y:S01]  /*0f70*/  IMAD.MOV.U32 R47, RZ, RZ, R25 ;  /* 0x000000ffff2f7224 */ /* 0x000fe200078e0019 */
[----:B------:R-:W-:Y:S02]  /*0f80*/  FSEL R43, R23, 1.875, P0 ;  /* 0x3ff00000172b7808 */ /* 0x000fe40000000000 */
[----:B------:R-:W-:-:S07]  /*0f90*/  MOV R0, 0xfb0 ;  /* 0x00000fb000007802 */ /* 0x000fce0000000f00 */
[----:B------:R-:W-:Y:S05]  /*0fa0*/  CALL.REL.NOINC `($_Z32kernel_generateInitialPopulationP10PopulationP8ObstacleP17curandStateXORWOW$__internal_accurate_pow) ;  /* 0x0000002800a07944 */ /* 0x000fea0003c00000 */
[----:B------:R-:W-:Y:S05]  /*0fb0*/  BSYNC.RECONVERGENT B2 ;  /* 0x0000000000027941 */ /* 0x000fea0003800200 */
.L_x_23:
[----:B------:R-:W2:Y:S01]  /*0fc0*/  LDG.E R0, desc[UR36][R38.64] ;  /* 0x0000002426007981 */ /* 0x000ea2000c1e1900 */
[----:B------:R-:W-:Y:S01]  /*0fd0*/  DADD R22, R40, 2 ;  /* 0x4000000028167429 */ /* 0x000fe20000000000 */
[C---:B------:R-:W-:Y:S01]  /*0fe0*/  FSETP.NEU.AND P1, PT, R18.reuse, RZ, PT ;  /* 0x000000ff1200720b */ /* 0x040fe20003f2d000 */
[----:B------:R-:W-:Y:S01]  /*0ff0*/  BSSY.RECONVERGENT B2, `(.L_x_24) ;  /* 0x0000010000027945 */ /* 0x000fe20003800200 */
[----:B------:R-:W-:-:S07]  /*1000*/  FSETP.NEU.AND P0, PT, R18, 1, PT ;  /* 0x3f8000001200780b */ /* 0x000fce0003f0d000 */
[----:B------:R-:W-:Y:S02]  /*1010*/  LOP3.LUT R22, R23, 0x7ff00000, RZ, 0xc0, !PT ;  /* 0x7ff0000017167812 */ /* 0x000fe400078ec0ff */
[----:B------:R-:W-:Y:S02]  /*1020*/  FSEL R23, R28, RZ, P1 ;  /* 0x000000ff1c177208 */ /* 0x000fe40000800000 */
[----:B------:R-:W-:Y:S02]  /*1030*/  ISETP.NE.AND P2, PT, R22, 0x7ff00000, PT ;  /* 0x7ff000001600780c */ /* 0x000fe40003f45270 */
[----:B------:R-:W-:Y:S01]  /*1040*/  FSEL R22, R16, RZ, P1 ;  /* 0x000000ff10167208 */ /* 0x000fe20000800000 */
[----:B--2---:R-:W-:-:S04]  /*1050*/  FADD R19, -R0, R9 ;  /* 0x0000000900137221 */ /* 0x004fc80000000100 */
[----:B------:R-:W0:Y:S02]  /*1060*/  F2F.F64.F32 R44, R19 ;  /* 0x00000013002c7310 */ /* 0x000e240000201800 */
[----:B0-----:R-:W-:-:S04]  /*1070*/  DADD R46, -RZ, |R44| ;  /* 0x00000000ff2e7229 */ /* 0x001fc8000000052c */
[----:B------:R-:W-:Y:S07]  /*1080*/  @P2 BRA `(.L_x_25) ;  /* 0x0000000000182947 */ /* 0x000fee0003800000 */
[----:B------:R-:W-:-:S13]  /*1090*/  FSETP.NAN.AND P1, PT, R18, R18, PT ;  /* 0x000000121200720b */ /* 0x000fda0003f28000 */
[----:B------:R-:W-:Y:S01]  /*10a0*/  @P1 DADD R22, R40, 2 ;  /* 0x4000000028161429 */ /* 0x000fe20000000000 */
[----:B------:R-:W-:Y:S10]  /*10b0*/  @P1 BRA `(.L_x_25) ;  /* 0x00000000000c1947 */ /* 0x000ff40003800000 */
[----:B------:R-:W-:-:S14]  /*10c0*/  DSETP.NEU.AND P1, PT, |R40|, +INF , PT ;  /* 0x7ff000002800742a */ /* 0x000fdc0003f2d200 */
[----:B------:R-:W-:Y:S01]  /*10d0*/  @!P1 MOV R22, 0x0 ;  /* 0x0000000000169802 */ /* 0x000fe20000000f00 */
[----:B------:R-:W-:-:S07]  /*10e0*/  @!P1 IMAD.MOV.U32 R23, RZ, RZ, 0x7ff00000 ;  /* 0x7ff00000ff179424 */ /* 0x000fce00078e00ff */
.L_x_25:
[----:B------:R-:W-:Y:S05]  /*10f0*/  BSYNC.RECONVERGENT B2 ;  /* 0x0000000000027941 */ /* 0x000fea0003800200 */
.L_x_24:
[----:B------:R-:W-:Y:S01]  /*1100*/  FSEL R22, R22, RZ, P0 ;  /* 0x000000ff16167208 */ /* 0x000fe20000000000 */
[----:B------:R-:W-:Y:S01]  /*1110*/  BSSY.RECONVERGENT B2, `(.L_x_26) ;  /* 0x0000005000027945 */ /* 0x000fe20003800200 */
[----:B------:R-:W-:Y:S02]  /*1120*/  FSEL R23, R23, 1.875, P0 ;  /* 0x3ff0000017177808 */ /* 0x000fe40000000000 */
[----:B------:R-:W-:-:S04]  /*1130*/  MOV R0, 0x1160 ;  /* 0x0000116000007802 */ /* 0x000fc80000000f00 */
[----:B------:R-:W-:-:S11]  /*1140*/  DADD R42, R42, R22 ;  /* 0x000000002a2a7229 */ /* 0x000fd60000000016 */
[----:B------:R-:W-:Y:S05]  /*1150*/  CALL.REL.NOINC `($_Z32kernel_generateInitialPopulationP10PopulationP8ObstacleP17curandStateXORWOW$__internal_accurate_pow) ;  /* 0x0000002800347944 */ /* 0x000fea0003c00000 */
[----:B------:R-:W-:Y:S05]  /*1160*/  BSYNC.RECONVERGENT B2 ;  /* 0x0000000000027941 */ /* 0x000fea0003800200 */
.L_x_26:
[----:B------:R-:W-:Y:S01]  /*1170*/  DADD R22, R44, 2 ;  /* 0x400000002c167429 */ /* 0x000fe20000000000 */
[C---:B------:R-:W-:Y:S01]  /*1180*/  FSETP.NEU.AND P1, PT, R19.reuse, RZ, PT ;  /* 0x000000ff1300720b */ /* 0x040fe20003f2d000 */
[----:B------:R-:W-:Y:S01]  /*1190*/  BSSY.RECONVERGENT B2, `(.L_x_27) ;  /* 0x000000d000027945 */ /* 0x000fe20003800200 */
[----:B------:R-:W-:-:S07]  /*11a0*/  FSETP.NEU.AND P0, PT, R19, 1, PT ;  /* 0x3f8000001300780b */ /* 0x000fce0003f0d000 */
[----:B------:R-:W-:Y:S02]  /*11b0*/  LOP3.LUT R22, R23, 0x7ff00000, RZ, 0xc0, !PT ;  /* 0x7ff0000017167812 */ /* 0x000fe400078ec0ff */
[----:B------:R-:W-:Y:S02]  /*11c0*/  FSEL R23, R28, RZ, P1 ;  /* 0x000000ff1c177208 */ /* 0x000fe40000800000 */
[----:B------:R-:W-:Y:S02]  /*11d0*/  ISETP.NE.AND P2, PT, R22, 0x7ff00000, PT ;  /* 0x7ff000001600780c */ /* 0x000fe40003f45270 */
[----:B------:R-:W-:-:S11]  /*11e0*/  FSEL R22, R16, RZ, P1 ;  /* 0x000000ff10167208 */ /* 0x000fd60000800000 */
[----:B------:R-:W-:Y:S05]  /*11f0*/  @P2 BRA `(.L_x_28) ;  /* 0x0000000000182947 */ /* 0x000fea0003800000 */
[----:B------:R-:W-:-:S13]  /*1200*/  FSETP.NAN.AND P1, PT, R19, R19, PT ;  /* 0x000000131300720b */ /* 0x000fda0003f28000 */
[----:B------:R-:W-:Y:S01]  /*1210*/  @P1 DADD R22, R44, 2 ;  /* 0x400000002c161429 */ /* 0x000fe20000000000 */
[----:B------:R-:W-:Y:S10]  /*1220*/  @P1 BRA `(.L_x_28) ;  /* 0x00000000000c1947 */ /* 0x000ff40003800000 */
[----:B------:R-:W-:-:S14]  /*1230*/  DSETP.NEU.AND P1, PT, |R44|, +INF , PT ;  /* 0x7ff000002c00742a */ /* 0x000fdc0003f2d200 */
[----:B------:R-:W-:Y:S02]  /*1240*/  @!P1 IMAD.MOV.U32 R22, RZ, RZ, 0x0 ;  /* 0x00000000ff169424 */ /* 0x000fe400078e00ff */
[----:B------:R-:W-:-:S07]  /*1250*/  @!P1 IMAD.MOV.U32 R23, RZ, RZ, 0x7ff00000 ;  /* 0x7ff00000ff179424 */ /* 0x000fce00078e00ff */
.L_x_28:
[----:B------:R-:W-:Y:S05]  /*1260*/  BSYNC.RECONVERGENT B2 ;  /* 0x0000000000027941 */ /* 0x000fea0003800200 */
.L_x_27:
[----:B------:R-:W-:Y:S01]  /*1270*/  FSEL R18, R22, RZ, P0 ;  /* 0x000000ff16127208 */ /* 0x000fe20000000000 */
[----:B------:R-:W-:Y:S01]  /*1280*/  IMAD.MOV.U32 R25, RZ, RZ, 0x3fd80000 ;  /* 0x3fd80000ff197424 */ /* 0x000fe200078e00ff */
[----:B------:R-:W-:Y:S01]  /*1290*/  FSEL R19, R23, 1.875, P0 ;  /* 0x3ff0000017137808 */ /* 0x000fe20000000000 */
[----:B------:R-:W-:Y:S01]  /*12a0*/  BSSY.RECONVERGENT B2, `(.L_x_29) ;  /* 0x000001c000027945 */ /* 0x000fe20003800200 */
[----:B------:R-:W-:-:S04]  /*12b0*/  MOV R24, 0x0 ;  /* 0x0000000000187802 */ /* 0x000fc80000000f00 */
[----:B------:R-:W-:-:S06]  /*12c0*/  DADD R42, R42, R18 ;  /* 0x000000002a2a7229 */ /* 0x000fcc0000000012 */
[----:B------:R-:W0:Y:S04]  /*12d0*/  MUFU.RSQ64H R19, R43 ;  /* 0x0000002b00137308 */ /* 0x000e280000001c00 */
[----:B------:R-:W-:-:S05]  /*12e0*/  VIADD R18, R43, 0xfcb00000 ;  /* 0xfcb000002b127836 */ /* 0x000fca0000000000 */
[----:B------:R-:W-:Y:S01]  /*12f0*/  ISETP.GE.U32.AND P0, PT, R18, 0x7ca00000, PT ;  /* 0x7ca000001200780c */ /* 0x000fe20003f06070 */
[----:B0-----:R-:W-:-:S08]  /*1300*/  DMUL R22, R18, R18 ;  /* 0x0000001212167228 */ /* 0x001fd00000000000 */
[----:B------:R-:W-:-:S08]  /*1310*/  DFMA R22, R42, -R22, 1 ;  /* 0x3ff000002a16742b */ /* 0x000fd00000000816 */
[----:B------:R-:W-:Y:S02]  /*1320*/  DFMA R24, R22, R24, 0.5 ;  /* 0x3fe000001618742b */ /* 0x000fe40000000018 */
[----:B------:R-:W-:-:S08]  /*1330*/  DMUL R22, R18, R22 ;  /* 0x0000001612167228 */ /* 0x000fd00000000000 */
[----:B------:R-:W-:-:S08]  /*1340*/  DFMA R26, R24, R22, R18 ;  /* 0x00000016181a722b */ /* 0x000fd00000000012 */
[----:B------:R-:W-:Y:S02]  /*1350*/  DMUL R28, R42, R26 ;  /* 0x0000001a2a1c7228 */ /* 0x000fe40000000000 */
[----:B------:R-:W-:Y:S02]  /*1360*/  VIADD R25, R27, 0xfff00000 ;  /* 0xfff000001b197836 */ /* 0x000fe40000000000 */
[----:B------:R-:W-:-:S04]  /*1370*/  IMAD.MOV.U32 R24, RZ, RZ, R26 ;  /* 0x000000ffff187224 */ /* 0x000fc800078e001a */
[----:B------:R-:W-:-:S08]  /*1380*/  DFMA R30, R28, -R28, R42 ;  /* 0x8000001c1c1e722b */ /* 0x000fd0000000002a */
[----:B------:R-:W-:Y:S01]  /*1390*/  DFMA R22, R30, R24, R28 ;  /* 0x000000181e16722b */ /* 0x000fe2000000001c */
[----:B------:R-:W-:Y:S10]  /*13a0*/  @!P0 BRA `(.L_x_30) ;  /* 0x00000000002c8947 */ /* 0x000ff40003800000 */
[----:B------:R-:W-:Y:S01]  /*13b0*/  IMAD.MOV.U32 R0, RZ, RZ, R26 ;  /* 0x000000ffff007224 */ /* 0x000fe200078e001a */
[----:B------:R-:W-:Y:S01]  /*13c0*/  MOV R24, R42 ;  /* 0x0000002a00187202 */ /* 0x000fe20000000f00 */
[----:B------:R-:W-:Y:S01]  /*13d0*/  IMAD.MOV.U32 R41, RZ, RZ, R43 ;  /* 0x000000ffff297224 */ /* 0x000fe200078e002b */
[----:B------:R-:W-:Y:S01]  /*13e0*/  MOV R27, R25 ;  /* 0x00000019001b7202 */ /* 0x000fe20000000f00 */
[----:B------:R-:W-:Y:S01]  /*13f0*/  IMAD.MOV.U32 R32, RZ, RZ, R30 ;  /* 0x000000ffff207224 */ /* 0x000fe200078e001e */
[----:B------:R-:W-:Y:S01]  /*1400*/  MOV R16, 0x1440 ;  /* 0x0000144000107802 */ /* 0x000fe20000000f00 */
[----:B------:R-:W-:Y:S02]  /*1410*/  IMAD.MOV.U32 R33, RZ, RZ, R31 ;  /* 0x000000ffff217224 */ /* 0x000fe400078e001f */
[----:B------:R-:W-:-:S07]  /*1420*/  IMAD.MOV.U32 R22, RZ, RZ, R18 ;  /* 0x000000ffff167224 */ /* 0x000fce00078e0012 */
[----:B------:R-:W-:Y:S05]  /*1430*/  CALL.REL.NOINC `($__internal_0_$__cuda_sm20_dsqrt_rn_f64_mediumpath_v1) ;  /* 0x0000001c00247944 */ /* 0x000fea0003c00000 */
[----:B------:R-:W-:Y:S02]  /*1440*/  IMAD.MOV.U32 R22, RZ, RZ, R24 ;  /* 0x000000ffff167224 */ /* 0x000fe400078e0018 */
[----:B------:R-:W-:-:S07]  /*1450*/  IMAD.MOV.U32 R23, RZ, RZ, R25 ;  /* 0x000000ffff177224 */ /* 0x000fce00078e0019 */
.L_x_30:
[----:B------:R-:W-:Y:S05]  /*1460*/  BSYNC.RECONVERGENT B2 ;  /* 0x0000000000027941 */ /* 0x000fea0003800200 */
.L_x_29:
[----:B------:R-:W0:Y:S02]  /*1470*/  F2F.F32.F64 R22, R22 ;  /* 0x0000001600167310 */ /* 0x000e240000301000 */
[----:B0-----:R-:W-:-:S13]  /*1480*/  FSETP.GEU.AND P0, PT, R22, 0.5, PT ;  /* 0x3f0000001600780b */ /* 0x001fda0003f0e000 */
[----:B------:R-:W-:Y:S05]  /*1490*/  @!P0 BRA `(.L_x_31) ;  /* 0x0000000400f88947 */ /* 0x000fea0003800000 */
[----:B------:R-:W-:Y:S01]  /*14a0*/  VIADD R17, R17, 0x1 ;  /* 0x0000000111117836 */ /* 0x000fe20000000000 */
[----:B------:R-:W-:-:S04]  /*14b0*/  IADD3 R38, P1, PT, R38, 0xc, RZ ;  /* 0x0000000c26267810 */ /* 0x000fc80007f3e0ff */
[----:B------:R-:W-:Y:S01]  /*14c0*/  ISETP.NE.AND P0, PT, R17, RZ, PT ;  /* 0x000000ff1100720c */ /* 0x000fe20003f05270 */
[----:B------:R-:W-:-:S12]  /*14d0*/  IMAD.X R39, RZ, RZ, R39, P1 ;  /* 0x000000ffff277224 */ /* 0x000fd800008e0627 */
[----:B------:R-:W-:Y:S05]  /*14e0*/  @P0 BRA `(.L_x_32) ;  /* 0xfffffff800240947 */ /* 0x000fea000383ffff */
[----:B------:R-:W-:-:S07]  /*14f0*/  MOV R17, RZ ;  /* 0x000000ff00117202 */ /* 0x000fce0000000f00 */
.L_x_45:
[----:B------:R-:W0:Y:S02]  /*1500*/  LDC.64 R22, c[0x0][0x388] ;  /* 0x0000e200ff167b82 */ /* 0x000e240000000a00 */
[----:B0-----:R-:W-:-:S05]  /*1510*/  IMAD.WIDE.U32 R22, R17, 0x10, R22 ;  /* 0x0000001011167825 */ /* 0x001fca00078e0016 */
[----:B------:R-:W2:Y:S04]  /*1520*/  LDG.E R43, desc[UR36][R22.64] ;  /* 0x00000024162b7981 */ /* 0x000ea8000c1e1900 */
[----:B------:R0:W5:Y:S04]  /*1530*/  LDG.E R19, desc[UR36][R22.64+0x4] ;  /* 0x0000042416137981 */ /* 0x000168000c1e1900 */
[----:B------:R0:W5:Y:S04]  /*1540*/  LDG.E R42, desc[UR36][R22.64+0x8] ;  /* 0x00000824162a7981 */ /* 0x000168000c1e1900 */
[----:B------:R0:W5:Y:S01]  /*1550*/  LDG.E R18, desc[UR36][R22.64+0xc] ;  /* 0x00000c2416127981 */ /* 0x000162000c1e1900 */
[----:B------:R-:W-:Y:S01]  /*1560*/  BSSY.RECONVERGENT B2, `(.L_x_33) ;  /* 0x0000006000027945 */ /* 0x000fe20003800200 */
[----:B------:R-:W-:Y:S01]  /*1570*/  MOV R0, 0x15c0 ;  /* 0x000015c000007802 */ /* 0x000fe20000000f00 */
[----:B--2---:R-:W-:-:S04]  /*1580*/  FADD R43, -R43, R6 ;  /* 0x000000062b2b7221 */ /* 0x004fc80000000100 */
[----:B------:R-:W1:Y:S02]  /*1590*/  F2F.F64.F32 R40, R43 ;  /* 0x0000002b00287310 */ /* 0x000e640000201800 */
[----:B01----:R-:W-:-:S11]  /*15a0*/  DADD R46, -RZ, |R40| ;  /* 0x00000000ff2e7229 */ /* 0x003fd60000000528 */
[----:B-----5:R-:W-:Y:S05]  /*15b0*/  CALL.REL.NOINC `($_Z32kernel_generateInitialPopulationP10PopulationP8ObstacleP17curandStateXORWOW$__internal_accurate_pow) ;  /* 0x00000024001c7944 */ /* 0x020fea0003c00000 */
[----:B------:R-:W-:Y:S05]  /*15c0*/  BSYNC.RECONVERGENT B2 ;  /* 0x0000000000027941 */ /* 0x000fea0003800200 */
.L_x_33:
[----:B------:R-:W-:Y:S01]  /*15d0*/  DADD R22, R40, 2 ;  /* 0x4000000028167429 */ /* 0x000fe20000000000 */
[----:B------:R-:W-:Y:S01]  /*15e0*/  FADD R19, -R19, R8 ;  /* 0x0000000813137221 */ /* 0x000fe20000000100 */
[C---:B------:R-:W-:Y:S01]  /*15f0*/  FSETP.NEU.AND P1, PT, R43.reuse, RZ, PT ;  /* 0x000000ff2b00720b */ /* 0x040fe20003f2d000 */
[----:B------:R-:W-:Y:S01]  /*1600*/  BSSY.RECONVERGENT B2, `(.L_x_34) ;  /* 0x000000f000027945 */ /* 0x000fe20003800200 */
[----:B------:R-:W-:Y:S01]  /*1610*/  FSETP.NEU.AND P0, PT, R43, 1, PT ;  /* 0x3f8000002b00780b */ /* 0x000fe20003f0d000 */
[----:B------:R-:W0:Y:S05]  /*1620*/  F2F.F64.F32 R38, R19 ;  /* 0x0000001300267310 */ /* 0x000e2a0000201800 */
[----:B------:R-:W-:-:S02]  /*1630*/  LOP3.LUT R22, R23, 0x7ff00000, RZ, 0xc0, !PT ;  /* 0x7ff0000017167812 */ /* 0x000fc400078ec0ff */
[----:B------:R-:W-:Y:S02]  /*1640*/  FSEL R23, R28, RZ, P1 ;  /* 0x000000ff1c177208 */ /* 0x000fe40000800000 */
[----:B------:R-:W-:Y:S02]  /*1650*/  ISETP.NE.AND P2, PT, R22, 0x7ff00000, PT ;  /* 0x7ff000001600780c */ /* 0x000fe40003f45270 */
[----:B------:R-:W-:Y:S01]  /*1660*/  FSEL R22, R16, RZ, P1 ;  /* 0x000000ff10167208 */ /* 0x000fe20000800000 */
[----:B0-----:R-:W-:-:S10]  /*1670*/  DADD R46, -RZ, |R38| ;  /* 0x00000000ff2e7229 */ /* 0x001fd40000000526 */
[----:B------:R-:W-:Y:S05]  /*1680*/  @P2 BRA `(.L_x_35) ;  /* 0x0000000000182947 */ /* 0x000fea0003800000 */
[----:B------:R-:W-:-:S13]  /*1690*/  FSETP.NAN.AND P1, PT, R43, R43, PT ;  /* 0x0000002b2b00720b */ /* 0x000fda0003f28000 */
[----:B------:R-:W-:Y:S01]  /*16a0*/  @P1 DADD R22, R40, 2 ;  /* 0x4000000028161429 */ /* 0x000fe20000000000 */
[----:B------:R-:W-:Y:S10]  /*16b0*/  @P1 BRA `(.L_x_35) ;  /* 0x00000000000c1947 */ /* 0x000ff40003800000 */
[----:B------:R-:W-:-:S14]  /*16c0*/  DSETP.NEU.AND P1, PT, |R40|, +INF , PT ;  /* 0x7ff000002800742a */ /* 0x000fdc0003f2d200 */
[----:B------:R-:W-:Y:S02]  /*16d0*/  @!P1 IMAD.MOV.U32 R22, RZ, RZ, 0x0 ;  /* 0x00000000ff169424 */ /* 0x000fe400078e00ff */
[----:B------:R-:W-:-:S07]  /*16e0*/  @!P1 IMAD.MOV.U32 R23, RZ, RZ, 0x7ff00000 ;  /* 0x7ff00000ff179424 */ /* 0x000fce00078e00ff */
.L_x_35:
[----:B------:R-:W-:Y:S05]  /*16f0*/  BSYNC.RECONVERGENT B2 ;  /* 0x0000000000027941 */ /* 0x000fea0003800200 */
.L_x_34:
[----:B------:R-:W-:Y:S01]  /*1700*/  BSSY.RECONVERGENT B2, `(.L_x_36) ;  /* 0x0000005000027945 */ /* 0x000fe20003800200 */
[----:B------:R-:W-:Y:S02]  /*1710*/  FSEL R40, R22, RZ, P0 ;  /* 0x000000ff16287208 */ /* 0x000fe40000000000 */
[----:B------:R-:W-:Y:S02]  /*1720*/  FSEL R41, R23, 1.875, P0 ;  /* 0x3ff0000017297808 */ /* 0x000fe40000000000 */
[----:B------:R-:W-:-:S07]  /*1730*/  MOV R0, 0x1750 ;  /* 0x0000175000007802 */ /* 0x000fce0000000f00 */
[----:B------:R-:W-:Y:S05]  /*1740*/  CALL.REL.NOINC `($_Z32kernel_generateInitialPopulationP10PopulationP8ObstacleP17curandStateXORWOW$__internal_accurate_pow) ;  /* 0x0000002000b87944 */ /* 0x000fea0003c00000 */
[----:B------:R-:W-:Y:S05]  /*1750*/  BSYNC.RECONVERGENT B2 ;  /* 0x0000000000027941 */ /* 0x000fea0003800200 */
.L_x_36:
        /* <DEDUP_REMOVED lines=18> */
.L_x_38:
[----:B------:R-:W-:Y:S05]  /*1880*/  BSYNC.RECONVERGENT B2 ;  /* 0x0000000000027941 */ /* 0x000fea0003800200 */
.L_x_37:
[----:B------:R-:W-:Y:S01]  /*1890*/  FSEL R22, R22, RZ, P0 ;  /* 0x000000ff16167208 */ /* 0x000fe20000000000 */
[----:B------:R-:W-:Y:S01]  /*18a0*/  BSSY.RECONVERGENT B2, `(.L_x_39) ;  /* 0x0000005000027945 */ /* 0x000fe20003800200 */
[----:B------:R-:W-:Y:S02]  /*18b0*/  FSEL R23, R23, 1.875, P0 ;  /* 0x3ff0000017177808 */ /* 0x000fe40000000000 */
[----:B------:R-:W-:-:S04]  /*18c0*/  MOV R0, 0x18f0 ;  /* 0x000018f000007802 */ /* 0x000fc80000000f00 */
[----:B------:R-:W-:-:S11]  /*18d0*/  DADD R40, R40, R22 ;  /* 0x0000000028287229 */ /* 0x000fd60000000016 */
[----:B------:R-:W-:Y:S05]  /*18e0*/  CALL.REL.NOINC `($_Z32kernel_generateInitialPopulationP10PopulationP8ObstacleP17curandStateXORWOW$__internal_accurate_pow) ;  /* 0x0000002000507944 */ /* 0x000fea0003c00000 */
[----:B------:R-:W-:Y:S05]  /*18f0*/  BSYNC.RECONVERGENT B2 ;  /* 0x0000000000027941 */ /* 0x000fea0003800200 */
.L_x_39:
        /* <DEDUP_REMOVED lines=13> */
[----:B------:R-:W-:Y:S01]  /*19d0*/  @!P1 MOV R22, 0x0 ;  /* 0x0000000000169802 */ /* 0x000fe20000000f00 */
[----:B------:R-:W-:-:S07]  /*19e0*/  @!P1 IMAD.MOV.U32 R23, RZ, RZ, 0x7ff00000 ;  /* 0x7ff00000ff179424 */ /* 0x000fce00078e00ff */
.L_x_41:
[----:B------:R-:W-:Y:S05]  /*19f0*/  BSYNC.RECONVERGENT B2 ;  /* 0x0000000000027941 */ /* 0x000fea0003800200 */
.L_x_40:
[----:B------:R-:W-:Y:S01]  /*1a00*/  FSEL R22, R22, RZ, P0 ;  /* 0x000000ff16167208 */ /* 0x000fe20000000000 */
[----:B------:R-:W-:Y:S01]  /*1a10*/  IMAD.MOV.U32 R26, RZ, RZ, 0x0 ;  /* 0x00000000ff1a7424 */ /* 0x000fe200078e00ff */
[----:B------:R-:W-:Y:S01]  /*1a20*/  FSEL R23, R23, 1.875, P0 ;  /* 0x3ff0000017177808 */ /* 0x000fe20000000000 */
[----:B------:R-:W-:Y:S01]  /*1a30*/  IMAD.MOV.U32 R27, RZ, RZ, 0x3fd80000 ;  /* 0x3fd80000ff1b7424 */ /* 0x000fe200078e00ff */
[----:B------:R-:W-:Y:S04]  /*1a40*/  BSSY.RECONVERGENT B2, `(.L_x_42) ;  /* 0x0000016000027945 */ /* 0x000fe80003800200 */
        /* <DEDUP_REMOVED lines=10> */
[----:B------:R-:W-:Y:S01]  /*1af0*/  IADD3 R27, PT, PT, R29, -0x100000, RZ ;  /* 0xfff000001d1b7810 */ /* 0x000fe20007ffe0ff */
[----:B------:R-:W-:-:S05]  /*1b00*/  IMAD.MOV.U32 R26, RZ, RZ, R28 ;  /* 0x000000ffff1a7224 */ /* 0x000fca00078e001c */
[----:B------:R-:W-:-:S08]  /*1b10*/  DFMA R32, R30, -R30, R40 ;  /* 0x8000001e1e20722b */ /* 0x000fd00000000028 */
[----:B------:R-:W-:Y:S01]  /*1b20*/  DFMA R24, R32, R26, R30 ;  /* 0x0000001a2018722b */ /* 0x000fe2000000001e */
[----:B------:R-:W-:Y:S10]  /*1b30*/  @!P0 BRA `(.L_x_43) ;  /* 0x0000000000188947 */ /* 0x000ff40003800000 */
[----:B------:R-:W-:Y:S01]  /*1b40*/  IMAD.MOV.U32 R0, RZ, RZ, R28 ;  /* 0x000000ffff007224 */ /* 0x000fe200078e001c */
[----:B------:R-:W-:Y:S01]  /*1b50*/  MOV R29, R31 ;  /* 0x0000001f001d7202 */ /* 0x000fe20000000f00 */
[----:B------:R-:W-:Y:S01]  /*1b60*/  IMAD.MOV.U32 R24, RZ, RZ, R40 ;  /* 0x000000ffff187224 */ /* 0x000fe200078e0028 */
[----:B------:R-:W-:Y:S01]  /*1b70*/  MOV R16, 0x1ba0 ;  /* 0x00001ba000107802 */ /* 0x000fe20000000f00 */
[----:B------:R-:W-:-:S07]  /*1b80*/  IMAD.MOV.U32 R28, RZ, RZ, R30 ;  /* 0x000000ffff1c7224 */ /* 0x000fce00078e001e */
[----:B------:R-:W-:Y:S05]  /*1b90*/  CALL.REL.NOINC `($__internal_0_$__cuda_sm20_dsqrt_rn_f64_mediumpath_v1) ;  /* 0x00000014004c7944 */ /* 0x000fea0003c00000 */
.L_x_43:
[----:B------:R-:W-:Y:S05]  /*1ba0*/  BSYNC.RECONVERGENT B2 ;  /* 0x0000000000027941 */ /* 0x000fea0003800200 */
.L_x_42:
[----:B------:R-:W0:Y:S08]  /*1bb0*/  F2F.F32.F64 R22, R24 ;  /* 0x0000001800167310 */ /* 0x000e300000301000 */
[----:B------:R-:W1:Y:S08]  /*1bc0*/  F2F.F64.F32 R18, R18 ;  /* 0x0000001200127310 */ /* 0x000e700000201800 */
[----:B0-----:R-:W0:Y:S01]  /*1bd0*/  F2F.F64.F32 R22, R22 ;  /* 0x0000001600167310 */ /* 0x001e220000201800 */
[----:B-1----:R-:W-:-:S08]  /*1be0*/  DADD R26, R18, 0.25 ;  /* 0x3fd00000121a7429 */ /* 0x002fd00000000000 */
[----:B0-----:R-:W-:-:S14]  /*1bf0*/  DSETP.GT.AND P0, PT, R26, R22, PT ;  /* 0x000000161a00722a */ /* 0x001fdc0003f04000 */
[----:B------:R-:W-:Y:S05]  /*1c00*/  @P0 BRA `(.L_x_31) ;  /* 0x00000000001c0947 */ /* 0x000fea0003800000 */
[----:B------:R-:W-:Y:S02]  /*1c10*/  VIADD R17, R17, 0x1 ;  /* 0x0000000111117836 */ /* 0x000fe40000000000 */
[----:B------:R-:W-:Y:S02]  /*1c20*/  IMAD.MOV.U32 R24, RZ, RZ, R14 ;  /* 0x000000ffff187224 */ /* 0x000fe400078e000e */
[----:B------:R-:W-:Y:S01]  /*1c30*/  IMAD.MOV.U32 R22, RZ, RZ, R13 ;  /* 0x000000ffff167224 */ /* 0x000fe200078e000d */
[----:B------:R-:W-:-:S13]  /*1c40*/  ISETP.NE.AND P0, PT, R17, 0x1b, PT ;  /* 0x0000001b1100780c */ /* 0x000fda0003f05270 */
[----:B------:R-:W-:Y:S05]  /*1c50*/  @!P0 BREAK.RELIABLE B0 ;  /* 0x0000000000008942 */ /* 0x000fea0003800100 */
[----:B------:R-:W-:Y:S05]  /*1c60*/  @!P0 BRA `(.L_x_44) ;  /* 0x0000001000f48947 */ /* 0x000fea0003800000 */
[----:B------:R-:W-:Y:S05]  /*1c70*/  BRA `(.L_x_45) ;  /* 0xfffffff800207947 */ /* 0x000fea000383ffff */
.L_x_31:
[----:B------:R-:W-:Y:S05]  /*1c80*/  BSYNC.RELIABLE B0 ;  /* 0x0000000000007941 */ /* 0x000fea0003800100 */
.L_x_19:
[----:B------:R-:W-:Y:S01]  /*1c90*/  SHF.R.U32.HI R0, RZ, 0x2, R11 ;  /* 0x00000002ff007819 */ /* 0x000fe2000001160b */
[----:B------:R-:W-:Y:S01]  /*1ca0*/  IMAD.SHL.U32 R9, R14, 0x10, RZ ;  /* 0x000000100e097824 */ /* 0x000fe200078e00ff */
[----:B------:R-:W-:Y:S02]  /*1cb0*/  BSSY.RECONVERGENT B0, `(.L_x_46) ;  /* 0x0000016000007945 */ /* 0x000fe40003800200 */
[----:B------:R-:W-:Y:S02]  /*1cc0*/  LOP3.LUT R0, R0, R11, RZ, 0x3c, !PT ;  /* 0x0000000b00007212 */ /* 0x000fe400078e3cff */
[----:B------:R-:W0:Y:S02]  /*1cd0*/  MUFU.RCP R11, R2 ;  /* 0x00000002000b7308 */ /* 0x000e240000001000 */
[----:B------:R-:W-:-:S04]  /*1ce0*/  SHF.L.U32 R6, R0, 0x1, RZ ;  /* 0x0000000100067819 */ /* 0x000fc800000006ff */
[----:B------:R-:W-:-:S04]  /*1cf0*/  LOP3.LUT R9, R14, R9, R6, 0x96, !PT ;  /* 0x000000090e097212 */ /* 0x000fc800078e9606 */
[----:B------:R-:W-:Y:S01]  /*1d00*/  LOP3.LUT R18, R9, R0, RZ, 0x3c, !PT ;  /* 0x0000000009127212 */ /* 0x000fe200078e3cff */
[----:B------:R-:W-:-:S03]  /*1d10*/  IMAD.MOV.U32 R9, RZ, RZ, 0x2f800000 ;  /* 0x2f800000ff097424 */ /* 0x000fc600078e00ff */
[----:B------:R-:W-:Y:S01]  /*1d20*/  IADD3 R0, PT, PT, R7, 0x587c5, R18 ;  /* 0x000587c507007810 */ /* 0x000fe20007ffe012 */
[----:B0-----:R-:W-:-:S03]  /*1d30*/  FFMA R6, R11, -R2, 1 ;  /* 0x3f8000000b067423 */ /* 0x001fc60000000802 */
[----:B------:R-:W-:-:S05]  /*1d40*/  I2FP.F32.U32 R0, R0 ;  /* 0x0000000000007245 */ /* 0x000fca0000201000 */
[----:B------:R-:W-:Y:S01]  /*1d50*/  FFMA R8, R0, R9, 1.1641532182693481445e-10 ;  /* 0x2f00000000087423 */ /* 0x000fe20000000009 */
[----:B------:R-:W-:-:S03]  /*1d60*/  FFMA R0, R11, R6, R11 ;  /* 0x000000060b007223 */ /* 0x000fc6000000000b */
[----:B------:R-:W0:Y:S01]  /*1d70*/  FCHK P0, R8, R2 ;  /* 0x0000000208007302 */ /* 0x000e220000000000 */
[----:B------:R-:W-:-:S04]  /*1d80*/  FFMA R9, R0, R8, RZ ;  /* 0x0000000800097223 */ /* 0x000fc800000000ff */
[----:B------:R-:W-:-:S04]  /*1d90*/  FFMA R6, R9, -R2, R8 ;  /* 0x8000000209067223 */ /* 0x000fc80000000008 */
[----:B------:R-:W-:Y:S01]  /*1da0*/  FFMA R6, R0, R6, R9 ;  /* 0x0000000600067223 */ /* 0x000fe20000000009 */
[----:B0-----:R-:W-:Y:S06]  /*1db0*/  @!P0 BRA `(.L_x_47) ;  /* 0x0000000000148947 */ /* 0x001fec0003800000 */
[----:B------:R-:W-:Y:S01]  /*1dc0*/  IMAD.MOV.U32 R0, RZ, RZ, R8 ;  /* 0x000000ffff007224 */ /* 0x000fe200078e0008 */
[----:B------:R-:W-:Y:S01]  /*1dd0*/  MOV R28, 0x1e00 ;  /* 0x00001e00001c7802 */ /* 0x000fe20000000f00 */
[----:B------:R-:W-:-:S07]  /*1de0*/  IMAD.MOV.U32 R16, RZ, RZ, R2 ;  /* 0x000000ffff107224 */ /* 0x000fce00078e0002 */
[----:B------:R-:W-:Y:S05]  /*1df0*/  CALL.REL.NOINC `($__internal_1_$__cuda_sm3x_div_rn_noftz_f32_slowpath) ;  /* 0x00000014006c7944 */ /* 0x000fea0003c00000 */
[----:B------:R-:W-:-:S07]  /*1e00*/  IMAD.MOV.U32 R6, RZ, RZ, R9 ;  /* 0x000000ffff067224 */ /* 0x000fce00078e0009 */
.L_x_47:
[----:B------:R-:W-:Y:S05]  /*1e10*/  BSYNC.RECONVERGENT B0 ;  /* 0x0000000000007941 */ /* 0x000fea0003800200 */
.L_x_46:
[----:B------:R-:W-:Y:S01]  /*1e20*/  SHF.R.U32.HI R9, RZ, 0x2, R10 ;  /* 0x00000002ff097819 */ /* 0x000fe2000001160a */
[----:B------:R-:W0:Y:S01]  /*1e30*/  MUFU.RCP R11, R2 ;  /* 0x00000002000b7308 */ /* 0x000e220000001000 */
[----:B------:R-:W-:Y:S01]  /*1e40*/  SHF.L.U32 R8, R18, 0x4, RZ ;  /* 0x0000000412087819 */ /* 0x000fe200000006ff */
[----:B------:R-:W-:Y:S01]  /*1e50*/  FADD R6, R6, 12.5 ;  /* 0x4148000006067421 */ /* 0x000fe20000000000 */
[----:B------:R-:W-:Y:S01]  /*1e60*/  LOP3.LUT R9, R9, R10, RZ, 0x3c, !PT ;  /* 0x0000000a09097212 */ /* 0x000fe200078e3cff */
[----:B------:R-:W-:Y:S03]  /*1e70*/  BSSY.RECONVERGENT B0, `(.L_x_48) ;  /* 0x0000015000007945 */ /* 0x000fe60003800200 */
[----:B------:R1:W-:Y:S01]  /*1e80*/  STG.E desc[UR36][R20.64], R6 ;  /* 0x0000000614007986 */ /* 0x0003e2000c101924 */
[----:B------:R-:W-:-:S05]  /*1e90*/  IMAD.SHL.U32 R0, R9, 0x2, RZ ;  /* 0x0000000209007824 */ /* 0x000fca00078e00ff */
[----:B------:R-:W-:-:S04]  /*1ea0*/  LOP3.LUT R9, R9, R0, R8, 0x96, !PT ;  /* 0x0000000009097212 */ /* 0x000fc800078e9608 */
[----:B------:R-:W-:Y:S01]  /*1eb0*/  LOP3.LUT R22, R9, R18, RZ, 0x3c, !PT ;  /* 0x0000001209167212 */ /* 0x000fe200078e3cff */
[----:B------:R-:W-:Y:S02]  /*1ec0*/  IMAD.MOV.U32 R9, RZ, RZ, 0x2f800000 ;  /* 0x2f800000ff097424 */ /* 0x000fe400078e00ff */
[----:B0-----:R-:W-:Y:S01]  /*1ed0*/  FFMA R8, R11, -R2, 1 ;  /* 0x3f8000000b087423 */ /* 0x001fe20000000802 */
        /* <DEDUP_REMOVED lines=13> */
[----:B------:R-:W-:-:S07]  /*1fb0*/  MOV R8, R9 ;  /* 0x0000000900087202 */ /* 0x000fce0000000f00 */
.L_x_49:
[----:B------:R-:W-:Y:S05]  /*1fc0*/  BSYNC.RECONVERGENT B0 ;  /* 0x0000000000007941 */ /* 0x000fea0003800200 */
.L_x_48:
[----:B------:R-:W-:Y:S01]  /*1fd0*/  SHF.R.U32.HI R9, RZ, 0x2, R12 ;  /* 0x00000002ff097819 */ /* 0x000fe2000001160c */
[----:B------:R-:W-:Y:S02]  /*1fe0*/  IMAD.SHL.U32 R10, R22, 0x10, RZ ;  /* 0x00000010160a7824 */ /* 0x000fe400078e00ff */
[----:B------:R-:W-:Y:S01]  /*1ff0*/  FADD R8, R8, 12.5 ;  /* 0x4148000008087421 */ /* 0x000fe20000000000 */
[----:B------:R-:W-:Y:S01]  /*2000*/  VIADD R7, R7, 0x10974f ;  /* 0x0010974f07077836 */ /* 0x000fe20000000000 */
[----:B------:R-:W-:Y:S01]  /*2010*/  LOP3.LUT R9, R9, R12, RZ, 0x3c, !PT ;  /* 0x0000000c09097212 */ /* 0x000fe200078e3cff */
[----:B------:R-:W-:Y:S01]  /*2020*/  IMAD.MOV.U32 R11, RZ, RZ, 0x2f800000 ;  /* 0x2f800000ff0b7424 */ /* 0x000fe200078e00ff */
[----:B------:R-:W-:Y:S01]  /*2030*/  BSSY.RECONVERGENT B0, `(.L_x_50) ;  /* 0x0000014000007945 */ /* 0x000fe20003800200 */
[----:B------:R0:W-:Y:S02]  /*2040*/  STG.E desc[UR36][R20.64+0x4], R8 ;  /* 0x0000040814007986 */ /* 0x0001e4000c101924 */
[----:B------:R-:W-:-:S05]  /*2050*/  IMAD.SHL.U32 R0, R9, 0x2, RZ ;  /* 0x0000000209007824 */ /* 0x000fca00078e00ff */
[----:B------:R-:W-:Y:S01]  /*2060*/  LOP3.LUT R9, R9, R0, R10, 0x96, !PT ;  /* 0x0000000009097212 */ /* 0x000fe200078e960a */
[----:B------:R-:W-:-:S03]  /*2070*/  IMAD.MOV.U32 R10, RZ, RZ, 0x31200000 ;  /* 0x31200000ff0a7424 */ /* 0x000fc600078e00ff */
[----:B------:R-:W-:Y:S01]  /*2080*/  LOP3.LUT R24, R9, R22, RZ, 0x3c, !PT ;  /* 0x0000001609187212 */ /* 0x000fe200078e3cff */
[----:B------:R-:W-:-:S03]  /*2090*/  IMAD.MOV.U32 R9, RZ, RZ, 0x4dcccccd ;  /* 0x4dcccccdff097424 */ /* 0x000fc600078e00ff */
[----:B------:R-:W-:Y:S01]  /*20a0*/  IADD3 R0, PT, PT, R24, R7, RZ ;  /* 0x0000000718007210 */ /* 0x000fe20007ffe0ff */
[----:B------:R-:W-:-:S03]  /*20b0*/  FFMA R9, R10, -R9, 1 ;  /* 0x3f8000000a097423 */ /* 0x000fc60000000809 */
[----:B------:R-:W-:Y:S01]  /*20c0*/  I2FP.F32.U32 R0, R0 ;  /* 0x0000000000007245 */ /* 0x000fe20000201000 */
[----:B------:R-:W-:-:S04]  /*20d0*/  FFMA R9, R9, R10, 2.3283064365386962891e-09 ;  /* 0x3120000009097423 */ /* 0x000fc8000000000a */
[----:B------:R-:W-:-:S04]  /*20e0*/  FFMA R0, R0, R11, 1.1641532182693481445e-10 ;  /* 0x2f00000000007423 */ /* 0x000fc8000000000b */
[----:B------:R-:W1:Y:S01]  /*20f0*/  FCHK P0, R0, 429496736 ;  /* 0x4dcccccd00007902 */ /* 0x000e620000000000 */
[----:B------:R-:W-:-:S04]  /*2100*/  FFMA R10, R0, R9, RZ ;  /* 0x00000009000a7223 */ /* 0x000fc800000000ff */
[----:B------:R-:W-:-:S04]  /*2110*/  FFMA R11, R10, -429496736, R0 ;  /* 0xcdcccccd0a0b7823 */ /* 0x000fc80000000000 */
[----:B------:R-:W-:Y:S01]  /*2120*/  FFMA R9, R9, R11, R10 ;  /* 0x0000000b09097223 */ /* 0x000fe2000000000a */
[----:B01----:R-:W-:Y:S06]  /*2130*/  @!P0 BRA `(.L_x_51) ;  /* 0x00000000000c8947 */ /* 0x003fec0003800000 */
[----:B------:R-:W-:Y:S01]  /*2140*/  IMAD.MOV.U32 R16, RZ, RZ, 0x4dcccccd ;  /* 0x4dcccccdff107424 */ /* 0x000fe200078e00ff */
[----:B------:R-:W-:-:S07]  /*2150*/  MOV R28, 0x2170 ;  /* 0x00002170001c7802 */ /* 0x000fce0000000f00 */
[----:B------:R-:W-:Y:S05]  /*2160*/  CALL.REL.NOINC `($__internal_1_$__cuda_sm3x_div_rn_noftz_f32_slowpath) ;  /* 0x0000001000907944 */ /* 0x000fea0003c00000 */
.L_x_51:
[----:B------:R-:W-:Y:S05]  /*2170*/  BSYNC.RECONVERGENT B0 ;  /* 0x0000000000007941 */ /* 0x000fea0003800200 */
.L_x_50:
[----:B------:R-:W-:Y:S01]  /*2180*/  FADD R9, R9, 12.5 ;  /* 0x4148000009097421 */ /* 0x000fe20000000000 */
[----:B------:R-:W-:-:S04]  /*2190*/  VIADD R15, R15, 0x1 ;  /* 0x000000010f0f7836 */ /* 0x000fc80000000000 */
[----:B------:R1:W-:Y:S01]  /*21a0*/  STG.E desc[UR36][R20.64+0x8], R9 ;  /* 0x0000080914007986 */ /* 0x0003e2000c101924 */
[----:B------:R-:W-:-:S13]  /*21b0*/  ISETP.NE.AND P0, PT, R15, 0x3e8, PT ;  /* 0x000003e80f00780c */ /* 0x000fda0003f05270 */
[----:B-1----:R-:W-:Y:S05]  /*21c0*/  @P0 BRA `(.L_x_52) ;  /* 0xffffffe800c80947 */ /* 0x002fea000383ffff */
[----:B------:R-:W-:Y:S01]  /*21d0*/  MOV R12, R18 ;  /* 0x00000012000c7202 */ /* 0x000fe20000000f00 */
[----:B------:R-:W-:Y:S02]  /*21e0*/  IMAD.MOV.U32 R10, RZ, RZ, R14 ;  /* 0x000000ffff0a7224 */ /* 0x000fe400078e000e */
[----:B------:R-:W-:Y:S01]  /*21f0*/  IMAD.MOV.U32 R11, RZ, RZ, R13 ;  /* 0x000000ffff0b7224 */ /* 0x000fe200078e000d */
[----:B------:R-:W-:Y:S06]  /*2200*/  BRA `(.L_x_44) ;  /* 0x0000000c008c7947 */ /* 0x000fec0003800000 */
.L_x_18:
[----:B------:R-:W-:Y:S01]  /*2210*/  IMAD.MOV.U32 R12, RZ, RZ, R18 ;  /* 0x000000ffff0c7224 */ /* 0x000fe200078e0012 */
[----:B------:R-:W-:Y:S01]  /*2220*/  MOV R10, R14 ;  /* 0x0000000e000a7202 */ /* 0x000fe20000000f00 */
[----:B------:R-:W-:Y:S02]  /*2230*/  IMAD.MOV.U32 R11, RZ, RZ, R13 ;  /* 0x000000ffff0b7224 */ /* 0x000fe400078e000d */
[----:B------:R-:W-:-:S07]  /*2240*/  IMAD.MOV.U32 R40, RZ, RZ, RZ ;  /* 0x000000ffff287224 */ /* 0x000fce00078e00ff */
.L_x_76:
[----:B------:R-:W-:Y:S01]  /*2250*/  BSSY.RELIABLE B0, `(.L_x_53) ;  /* 0x0000087000007945 */ /* 0x000fe20003800100 */
[----:B------:R-:W-:Y:S02]  /*2260*/  IMAD.MOV.U32 R17, RZ, RZ, R22 ;  /* 0x000000ffff117224 */ /* 0x000fe400078e0016 */
[----:B------:R-:W-:Y:S02]  /*2270*/  IMAD.MOV.U32 R15, RZ, RZ, R24 ;  /* 0x000000ffff0f7224 */ /* 0x000fe400078e0018 */
[----:B------:R-:W-:-:S07]  /*2280*/  IMAD.MOV.U32 R14, RZ, RZ, RZ ;  /* 0x000000ffff0e7224 */ /* 0x000fce00078e00ff */
.L_x_69:
[----:B------:R-:W1:Y:S02]  /*2290*/  LDC.64 R22, c[0x0][0x388] ;  /* 0x0000e200ff167b82 */ /* 0x000e640000000a00 */
[----:B-1----:R-:W-:-:S05]  /*22a0*/  IMAD.WIDE.U32 R22, R14, 0x10, R22 ;  /* 0x000000100e167825 */ /* 0x002fca00078e0016 */
[----:B------:R-:W2:Y:S04]  /*22b0*/  LDG.E R43, desc[UR36][R22.64] ;  /* 0x00000024162b7981 */ /* 0x000ea8000c1e1900 */
[----:B------:R1:W5:Y:S04]  /*22c0*/  LDG.E R41, desc[UR36][R22.64+0x4] ;  /* 0x0000042416297981 */ /* 0x000368000c1e1900 */
[----:B------:R1:W5:Y:S04]  /*22d0*/  LDG.E R42, desc[UR36][R22.64+0x8] ;  /* 0x00000824162a7981 */ /* 0x000368000c1e1900 */
[----:B------:R1:W5:Y:S01]  /*22e0*/  LDG.E R13, desc[UR36][R22.64+0xc] ;  /* 0x00000c24160d7981 */ /* 0x000362000c1e1900 */
[----:B------:R-:W-:Y:S01]  /*22f0*/  BSSY.RECONVERGENT B2, `(.L_x_54) ;  /* 0x0000006000027945 */ /* 0x000fe20003800200 */
[----:B------:R-:W-:Y:S01]  /*2300*/  MOV R0, 0x2350 ;  /* 0x0000235000007802 */ /* 0x000fe20000000f00 */
[----:B--2---:R-:W-:-:S04]  /*2310*/  FADD R43, -R43, R6 ;  /* 0x000000062b2b7221 */ /* 0x004fc80000000100 */
[----:B------:R-:W2:Y:S02]  /*2320*/  F2F.F64.F32 R18, R43 ;  /* 0x0000002b00127310 */ /* 0x000ea40000201800 */
[----:B-12---:R-:W-:-:S11]  /*2330*/  DADD R46, -RZ, |R18| ;  /* 0x00000000ff2e7229 */ /* 0x006fd60000000512 */
[----:B0----5:R-:W-:Y:S05]  /*2340*/  CALL.REL.NOINC `($_Z32kernel_generateInitialPopulationP10PopulationP8ObstacleP17curandStateXORWOW$__internal_accurate_pow) ;  /* 0x0000001400b87944 */ /* 0x021fea0003c00000 */
[----:B------:R-:W-:Y:S05]  /*2350*/  BSYNC.RECONVERGENT B2 ;  /* 0x0000000000027941 */ /* 0x000fea0003800200 */
.L_x_54:
[----:B------:R-:W-:Y:S01]  /*2360*/  DADD R22, R18, 2 ;  /* 0x4000000012167429 */ /* 0x000fe20000000000 */
[----:B------:R-:W-:Y:S01]  /*2370*/  FSETP.NEU.AND P0, PT, R43, RZ, PT ;  /* 0x000000ff2b00720b */ /* 0x000fe20003f0d000 */
[----:B------:R-:W-:Y:S08]  /*2380*/  BSSY.RECONVERGENT B2, `(.L_x_55) ;  /* 0x000000e000027945 */ /* 0x000ff00003800200 */
[----:B------:R-:W-:-:S02]  /*2390*/  LOP3.LUT R22, R23, 0x7ff00000, RZ, 0xc0, !PT ;  /* 0x7ff0000017167812 */ /* 0x000fc400078ec0ff */
[----:B------:R-:W-:Y:S02]  /*23a0*/  FSEL R23, R28, RZ, P0 ;  /* 0x000000ff1c177208 */ /* 0x000fe40000000000 */
[----:B------:R-:W-:Y:S02]  /*23b0*/  ISETP.NE.AND P1, PT, R22, 0x7ff00000, PT ;  /* 0x7ff000001600780c */ /* 0x000fe40003f25270 */
[----:B------:R-:W-:-:S11]  /*23c0*/  FSEL R22, R16, RZ, P0 ;  /* 0x000000ff10167208 */ /* 0x000fd60000000000 */
[----:B------:R-:W-:Y:S05]  /*23d0*/  @P1 BRA `(.L_x_56) ;  /* 0x0000000000201947 */ /* 0x000fea0003800000 */
[----:B------:R-:W-:-:S13]  /*23e0*/  FSETP.NAN.AND P0, PT, R43, R43, PT ;  /* 0x0000002b2b00720b */ /* 0x000fda0003f08000 */
[----:B------:R-:W-:Y:S05]  /*23f0*/  @P0 BRA `(.L_x_57) ;  /* 0x0000000000140947 */ /* 0x000fea0003800000 */
[----:B------:R-:W-:-:S14]  /*2400*/  DSETP.NEU.AND P0, PT, |R18|, +INF , PT ;  /* 0x7ff000001200742a */ /* 0x000fdc0003f0d200 */
[----:B------:R-:W-:Y:S05]  /*2410*/  @P0 BRA `(.L_x_56) ;  /* 0x0000000000100947 */ /* 0x000fea0003800000 */
[----:B------:R-:W-:Y:S01]  /*2420*/  MOV R22, 0x0 ;  /* 0x0000000000167802 */ /* 0x000fe20000000f00 */
[----:B------:R-:W-:Y:S01]  /*2430*/  IMAD.MOV.U32 R23, RZ, RZ, 0x7ff00000 ;  /* 0x7ff00000ff177424 */ /* 0x000fe200078e00ff */
[----:B------:R-:W-:Y:S06]  /*2440*/  BRA `(.L_x_56) ;  /* 0x0000000000047947 */ /* 0x000fec0003800000 */
.L_x_57:
[----:B------:R-:W-:-:S11]  /*2450*/  DADD R22, R18, 2 ;  /* 0x4000000012167429 */ /* 0x000fd60000000000 */
.L_x_56:
[----:B------:R-:W-:Y:S05]  /*2460*/  BSYNC.RECONVERGENT B2 ;  /* 0x0000000000027941 */ /* 0x000fea0003800200 */
.L_x_55:
[----:B------:R-:W-:Y:S01]  /*2470*/  FADD R41, -R41, R8 ;  /* 0x0000000829297221 */ /* 0x000fe20000000100 */
[----:B------:R-:W-:Y:S01]  /*2480*/  FSETP.NEU.AND P0, PT, R43, 1, PT ;  /* 0x3f8000002b00780b */ /* 0x000fe20003f0d000 */
[----:B------:R-:W-:Y:S01]  /*2490*/  BSSY.RECONVERGENT B2, `(.L_x_58) ;  /* 0x0000007000027945 */ /* 0x000fe20003800200 */
[----:B------:R-:W-:Y:S01]  /*24a0*/  MOV R0, 0x2500 ;  /* 0x0000250000007802 */ /* 0x000fe20000000f00 */
[----:B------:R-:W0:Y:S01]  /*24b0*/  F2F.F64.F32 R38, R41 ;  /* 0x0000002900267310 */ /* 0x000e220000201800 */
[----:B------:R-:W-:Y:S02]  /*24c0*/  FSEL R18, R22, RZ, P0 ;  /* 0x000000ff16127208 */ /* 0x000fe40000000000 */
[----:B------:R-:W-:Y:S01]  /*24d0*/  FSEL R19, R23, 1.875, P0 ;  /* 0x3ff0000017137808 */ /* 0x000fe20000000000 */
[----:B0-----:R-:W-:-:S11]  /*24e0*/  DADD R46, -RZ, |R38| ;  /* 0x00000000ff2e7229 */ /* 0x001fd60000000526 */
[----:B------:R-:W-:Y:S05]  /*24f0*/  CALL.REL.NOINC `($_Z32kernel_generateInitialPopulationP10PopulationP8ObstacleP17curandStateXORWOW$__internal_accurate_pow) ;  /* 0x00000014004c7944 */ /* 0x000fea0003c00000 */
[----:B------:R-:W-:Y:S05]  /*2500*/  BSYNC.RECONVERGENT B2 ;  /* 0x0000000000027941 */ /* 0x000fea0003800200 */
.L_x_58:
        /* <DEDUP_REMOVED lines=12> */
[----:B------:R-:W-:Y:S02]  /*25d0*/  IMAD.MOV.U32 R22, RZ, RZ, 0x0 ;  /* 0x00000000ff167424 */ /* 0x000fe400078e00ff */
[----:B------:R-:W-:Y:S01]  /*25e0*/  IMAD.MOV.U32 R23, RZ, RZ, 0x7ff00000 ;  /* 0x7ff00000ff177424 */ /* 0x000fe200078e00ff */
[----:B------:R-:W-:Y:S06]  /*25f0*/  BRA `(.L_x_60) ;  /* 0x0000000000047947 */ /* 0x000fec0003800000 */
.L_x_61:
[----:B------:R-:W-:-:S11]  /*2600*/  DADD R22, R38, 2 ;  /* 0x4000000026167429 */ /* 0x000fd60000000000 */
.L_x_60:
[----:B------:R-:W-:Y:S05]  /*2610*/  BSYNC.RECONVERGENT B2 ;  /* 0x0000000000027941 */ /* 0x000fea0003800200 */
.L_x_59:
[----:B------:R-:W-:Y:S01]  /*2620*/  FADD R42, -R42, R9 ;  /* 0x000000092a2a7221 */ /* 0x000fe20000000100 */
[----:B------:R-:W-:Y:S01]  /*2630*/  FSETP.NEU.AND P0, PT, R41, 1, PT ;  /* 0x3f8000002900780b */ /* 0x000fe20003f0d000 */
[----:B------:R-:W-:Y:S01]  /*2640*/  BSSY.RECONVERGENT B2, `(.L_x_62) ;  /* 0x0000008000027945 */ /* 0x000fe20003800200 */
[----:B------:R-:W-:Y:S01]  /*2650*/  MOV R0, 0x26c0 ;  /* 0x000026c000007802 */ /* 0x000fe20000000f00 */
[----:B------:R-:W0:Y:S01]  /*2660*/  F2F.F64.F32 R38, R42 ;  /* 0x0000002a00267310 */ /* 0x000e220000201800 */
[----:B------:R-:W-:Y:S02]  /*2670*/  FSEL R22, R22, RZ, P0 ;  /* 0x000000ff16167208 */ /* 0x000fe40000000000 */
[----:B------:R-:W-:-:S06]  /*2680*/  FSEL R23, R23, 1.875, P0 ;  /* 0x3ff0000017177808 */ /* 0x000fcc0000000000 */
[----:B------:R-:W-:Y:S02]  /*2690*/  DADD R18, R18, R22 ;  /* 0x0000000012127229 */ /* 0x000fe40000000016 */
[----:B0-----:R-:W-:-:S11]  /*26a0*/  DADD R46, -RZ, |R38| ;  /* 0x00000000ff2e7229 */ /* 0x001fd60000000526 */
[----:B------:R-:W-:Y:S05]  /*26b0*/  CALL.REL.NOINC `($_Z32kernel_generateInitialPopulationP10PopulationP8ObstacleP17curandStateXORWOW$__internal_accurate_pow) ;  /* 0x0000001000dc7944 */ /* 0x000fea0003c00000 */
[----:B------:R-:W-:Y:S05]  /*26c0*/  BSYNC.RECONVERGENT B2 ;  /* 0x0000000000027941 */ /* 0x000fea0003800200 */
.L_x_62:
        /* <DEDUP_REMOVED lines=12> */
[----:B------:R-:W-:Y:S01]  /*2790*/  IMAD.MOV.U32 R22, RZ, RZ, 0x0 ;  /* 0x00000000ff167424 */ /* 0x000fe200078e00ff */
[----:B------:R-:W-:Y:S01]  /*27a0*/  MOV R23, 0x7ff00000 ;  /* 0x7ff0000000177802 */ /* 0x000fe20000000f00 */
[----:B------:R-:W-:Y:S06]  /*27b0*/  BRA `(.L_x_64) ;  /* 0x0000000000047947 */ /* 0x000fec0003800000 */
.L_x_65:
[----:B------:R-:W-:-:S11]  /*27c0*/  DADD R22, R38, 2 ;  /* 0x4000000026167429 */ /* 0x000fd60000000000 */
.L_x_64:
[----:B------:R-:W-:Y:S05]  /*27d0*/  BSYNC.RECONVERGENT B2 ;  /* 0x0000000000027941 */ /* 0x000fea0003800200 */
.L_x_63:
[----:B------:R-:W-:Y:S01]  /*27e0*/  FSETP.NEU.AND P0, PT, R42, 1, PT ;  /* 0x3f8000002a00780b */ /* 0x000fe20003f0d000 */
[----:B------:R-:W-:Y:S01]  /*27f0*/  IMAD.MOV.U32 R24, RZ, RZ, 0x0 ;  /* 0x00000000ff187424 */ /* 0x000fe200078e00ff */
[----:B------:R-:W-:Y:S01]  /*2800*/  BSSY.RECONVERGENT B2, `(.L_x_66) ;  /* 0x000001e000027945 */ /* 0x000fe20003800200 */
[----:B------:R-:W-:Y:S01]  /*2810*/  IMAD.MOV.U32 R25, RZ, RZ, 0x3fd80000 ;  /* 0x3fd80000ff197424 */ /* 0x000fe200078e00ff */
[----:B------:R-:W-:Y:S02]  /*2820*/  FSEL R22, R22, RZ, P0 ;  /* 0x000000ff16167208 */ /* 0x000fe40000000000 */
[----:B------:R-:W-:-:S06]  /*2830*/  FSEL R23, R23, 1.875, P0 ;  /* 0x3ff0000017177808 */ /* 0x000fcc0000000000 */
        /* <DEDUP_REMOVED lines=10> */
[----:B------:R-:W-:Y:S01]  /*28e0*/  VIADD R25, R29, 0xfff00000 ;  /* 0xfff000001d197836 */ /* 0x000fe20000000000 */
[----:B------:R-:W-:-:S05]  /*28f0*/  MOV R24, R28 ;  /* 0x0000001c00187202 */ /* 0x000fca0000000f00 */
[----:B------:R-:W-:-:S08]  /*2900*/  DFMA R32, R30, -R30, R26 ;  /* 0x8000001e1e20722b */ /* 0x000fd0000000001a */
[----:B------:R-:W-:Y:S01]  /*2910*/  DFMA R22, R32, R24, R30 ;  /* 0x000000182016722b */ /* 0x000fe2000000001e */
[----:B------:R-:W-:Y:S10]  /*2920*/  @!P0 BRA `(.L_x_67) ;  /* 0x00000000002c8947 */ /* 0x000ff40003800000 */
[----:B------:R-:W-:Y:S01]  /*2930*/  IMAD.MOV.U32 R0, RZ, RZ, R28 ;  /* 0x000000ffff007224 */ /* 0x000fe200078e001c */
[----:B------:R-:W-:Y:S01]  /*2940*/  MOV R29, R31 ;  /* 0x0000001f001d7202 */ /* 0x000fe20000000f00 */
[----:B------:R-:W-:Y:S01]  /*2950*/  IMAD.MOV.U32 R41, RZ, RZ, R27 ;  /* 0x000000ffff297224 */ /* 0x000fe200078e001b */
[----:B------:R-:W-:Y:S01]  /*2960*/  MOV R16, 0x29c0 ;  /* 0x000029c000107802 */ /* 0x000fe20000000f00 */
[----:B------:R-:W-:Y:S02]  /*2970*/  IMAD.MOV.U32 R24, RZ, RZ, R26 ;  /* 0x000000ffff187224 */ /* 0x000fe400078e001a */
[----:B------:R-:W-:Y:S02]  /*2980*/  IMAD.MOV.U32 R28, RZ, RZ, R30 ;  /* 0x000000ffff1c7224 */ /* 0x000fe400078e001e */
[----:B------:R-:W-:Y:S02]  /*2990*/  IMAD.MOV.U32 R22, RZ, RZ, R18 ;  /* 0x000000ffff167224 */ /* 0x000fe400078e0012 */
[----:B------:R-:W-:-:S07]  /*29a0*/  IMAD.MOV.U32 R27, RZ, RZ, R25 ;  /* 0x000000ffff1b7224 */ /* 0x000fce00078e0019 */
[----:B------:R-:W-:Y:S05]  /*29b0*/  CALL.REL.NOINC `($__internal_0_$__cuda_sm20_dsqrt_rn_f64_mediumpath_v1) ;  /* 0x0000000400c47944 */ /* 0x000fea0003c00000 */
[----:B------:R-:W-:Y:S02]  /*29c0*/  IMAD.MOV.U32 R22, RZ, RZ, R24 ;  /* 0x000000ffff167224 */ /* 0x000fe400078e0018 */
[----:B------:R-:W-:-:S07]  /*29d0*/  IMAD.MOV.U32 R23, RZ, RZ, R25 ;  /* 0x000000ffff177224 */ /* 0x000fce00078e0019 */
.L_x_67:
[----:B------:R-:W-:Y:S05]  /*29e0*/  BSYNC.RECONVERGENT B2 ;  /* 0x0000000000027941 */ /* 0x000fea0003800200 */
.L_x_66:
[----:B------:R-:W0:Y:S08]  /*29f0*/  F2F.F32.F64 R18, R22 ;  /* 0x0000001600127310 */ /* 0x000e300000301000 */
[----:B------:R-:W1:Y:S08]  /*2a00*/  F2F.F64.F32 R24, R13 ;  /* 0x0000000d00187310 */ /* 0x000e700000201800 */
[----:B0-----:R-:W0:Y:S01]  /*2a10*/  F2F.F64.F32 R18, R18 ;  /* 0x0000001200127310 */ /* 0x001e220000201800 */
[----:B-1----:R-:W-:-:S08]  /*2a20*/  DADD R24, R24, 0.25 ;  /* 0x3fd0000018187429 */ /* 0x002fd00000000000 */
[----:B0-----:R-:W-:-:S14]  /*2a30*/  DSETP.GT.AND P0, PT, R24, R18, PT ;  /* 0x000000121800722a */ /* 0x001fdc0003f04000 */
[----:B------:R-:W-:Y:S05]  /*2a40*/  @P0 BRA `(.L_x_68) ;  /* 0x00000000001c0947 */ /* 0x000fea0003800000 */
[----:B------:R-:W-:Y:S01]  /*2a50*/  IADD3 R14, PT, PT, R14, 0x1, RZ ;  /* 0x000000010e0e7810 */ /* 0x000fe20007ffe0ff */
[----:B------:R-:W-:Y:S02]  /*2a60*/  IMAD.MOV.U32 R24, RZ, RZ, R15 ;  /* 0x000000ffff187224 */ /* 0x000fe400078e000f */
[----:B------:R-:W-:Y:S01]  /*2a70*/  IMAD.MOV.U32 R22, RZ, RZ, R17 ;  /* 0x000000ffff167224 */ /* 0x000fe200078e0011 */
[----:B------:R-:W-:-:S13]  /*2a80*/  ISETP.NE.AND P0, PT, R14, 0x1b, PT ;  /* 0x0000001b0e00780c */ /* 0x000fda0003f05270 */
[----:B------:R-:W-:Y:S05]  /*2a90*/  @!P0 BREAK.RELIABLE B0 ;  /* 0x0000000000008942 */ /* 0x000fea0003800100 */
[----:B------:R-:W-:Y:S05]  /*2aa0*/  @!P0 BRA `(.L_x_44) ;  /* 0x0000000400648947 */ /* 0x000fea0003800000 */
[----:B------:R-:W-:Y:S05]  /*2ab0*/  BRA `(.L_x_69) ;  /* 0xfffffff400f47947 */ /* 0x000fea000383ffff */
.L_x_68:
[----:B------:R-:W-:Y:S05]  /*2ac0*/  BSYNC.RELIABLE B0 ;  /* 0x0000000000007941 */ /* 0x000fea0003800100 */
.L_x_53:
[----:B------:R-:W-:Y:S01]  /*2ad0*/  SHF.R.U32.HI R0, RZ, 0x2, R11 ;  /* 0x00000002ff007819 */ /* 0x000fe2000001160b */
[----:B------:R-:W-:Y:S03]  /*2ae0*/  BSSY.RECONVERGENT B0, `(.L_x_70) ;  /* 0x0000017000007945 */ /* 0x000fe60003800200 */
[----:B------:R-:W-:Y:S01]  /*2af0*/  LOP3.LUT R9, R0, R11, RZ, 0x3c, !PT ;  /* 0x0000000b00097212 */ /* 0x000fe200078e3cff */
[----:B------:R-:W-:Y:S01]  /*2b00*/  IMAD.SHL.U32 R0, R15, 0x10, RZ ;  /* 0x000000100f007824 */ /* 0x000fe200078e00ff */
        /* <DEDUP_REMOVED lines=19> */
[----:B------:R-:W-:-:S07]  /*2c40*/  MOV R6, R9 ;  /* 0x0000000900067202 */ /* 0x000fce0000000f00 */
.L_x_71:
[----:B------:R-:W-:Y:S05]  /*2c50*/  BSYNC.RECONVERGENT B0 ;  /* 0x0000000000007941 */ /* 0x000fea0003800200 */
.L_x_70:
[----:B------:R-:W-:Y:S01]  /*2c60*/  SHF.R.U32.HI R9, RZ, 0x2, R10 ;  /* 0x00000002ff097819 */ /* 0x000fe2000001160a */
[----:B------:R-:W-:Y:S01]  /*2c70*/  IMAD.SHL.U32 R0, R14, 0x10, RZ ;  /* 0x000000100e007824 */ /* 0x000fe200078e00ff */
[----:B------:R-:W0:Y:S01]  /*2c80*/  MUFU.RCP R11, R2 ;  /* 0x00000002000b7308 */ /* 0x000e220000001000 */
        /* <DEDUP_REMOVED lines=22> */
[----:B------:R-:W-:-:S07]  /*2df0*/  IMAD.MOV.U32 R8, RZ, RZ, R9 ;  /* 0x000000ffff087224 */ /* 0x000fce00078e0009 */
.L_x_73:
[----:B------:R-:W-:Y:S05]  /*2e00*/  BSYNC.RECONVERGENT B0 ;  /* 0x0000000000007941 */ /* 0x000fea0003800200 */
.L_x_72:
[----:B------:R-:W-:Y:S01]  /*2e10*/  SHF.R.U32.HI R9, RZ, 0x2, R12 ;  /* 0x00000002ff097819 */ /* 0x000fe2000001160c */
[----:B------:R-:W-:Y:S02]  /*2e20*/  IMAD.SHL.U32 R0, R22, 0x10, RZ ;  /* 0x0000001016007824 */ /* 0x000fe400078e00ff */
[----:B------:R-:W-:Y:S02]  /*2e30*/  HFMA2 R11, -RZ, RZ, 0.16015625, 0 ;  /* 0x31200000ff0b7431 */ /* 0x000fe400000001ff */
[----:B------:R-:W-:Y:S01]  /*2e40*/  VIADD R7, R7, 0x10974f ;  /* 0x0010974f07077836 */ /* 0x000fe20000000000 */
[----:B------:R-:W-:Y:S01]  /*2e50*/  LOP3.LUT R9, R9, R12, RZ, 0x3c, !PT ;  /* 0x0000000c09097212 */ /* 0x000fe200078e3cff */
[----:B------:R-:W-:Y:S01]  /*2e60*/  FADD R8, R8, 12.5 ;  /* 0x4148000008087421 */ /* 0x000fe20000000000 */
[----:B------:R-:W-:Y:S02]  /*2e70*/  BSSY.RECONVERGENT B0, `(.L_x_74) ;  /* 0x0000014000007945 */ /* 0x000fe40003800200 */
[----:B------:R-:W-:-:S02]  /*2e80*/  SHF.L.U32 R10, R9, 0x1, RZ ;  /* 0x00000001090a7819 */ /* 0x000fc400000006ff */
[----:B------:R0:W-:Y:S02]  /*2e90*/  STG.E desc[UR36][R20.64+0x4], R8 ;  /* 0x0000040814007986 */ /* 0x0001e4000c101924 */
[----:B------:R-:W-:Y:S01]  /*2ea0*/  LOP3.LUT R9, R9, R10, R0, 0x96, !PT ;  /* 0x0000000a09097212 */ /* 0x000fe200078e9600 */
[----:B------:R-:W-:-:S03]  /*2eb0*/  IMAD.MOV.U32 R10, RZ, RZ, 0x4dcccccd ;  /* 0x4dcccccdff0a7424 */ /* 0x000fc600078e00ff */
[----:B------:R-:W-:Y:S01]  /*2ec0*/  LOP3.LUT R24, R9, R22, RZ, 0x3c, !PT ;  /* 0x0000001609187212 */ /* 0x000fe200078e3cff */
[----:B------:R-:W-:Y:S02]  /*2ed0*/  IMAD.MOV.U32 R9, RZ, RZ, 0x2f800000 ;  /* 0x2f800000ff097424 */ /* 0x000fe400078e00ff */
[----:B------:R-:W-:Y:S02]  /*2ee0*/  FFMA R10, R11, -R10, 1 ;  /* 0x3f8000000b0a7423 */ /* 0x000fe4000000080a */
[----:B------:R-:W-:Y:S02]  /*2ef0*/  IMAD.IADD R0, R24, 0x1, R7 ;  /* 0x0000000118007824 */ /* 0x000fe400078e0207 */
[----:B------:R-:W-:-:S03]  /*2f00*/  FFMA R11, R10, R11, 2.3283064365386962891e-09 ;  /* 0x312000000a0b7423 */ /* 0x000fc6000000000b */
[----:B------:R-:W-:-:S05]  /*2f10*/  I2FP.F32.U32 R0, R0 ;  /* 0x0000000000007245 */ /* 0x000fca0000201000 */
        /* <DEDUP_REMOVED lines=9> */
.L_x_75:
[----:B------:R-:W-:Y:S05]  /*2fb0*/  BSYNC.RECONVERGENT B0 ;  /* 0x0000000000007941 */ /* 0x000fea0003800200 */
.L_x_74:
[----:B------:R-:W-:Y:S01]  /*2fc0*/  FADD R9, R9, 12.5 ;  /* 0x4148000009097421 */ /* 0x000fe20000000000 */
[----:B------:R-:W-:Y:S01]  /*2fd0*/  VIADD R40, R40, 0x1 ;  /* 0x0000000128287836 */ /* 0x000fe20000000000 */
[----:B------:R-:W-:Y:S01]  /*2fe0*/  MOV R12, R14 ;  /* 0x0000000e000c7202 */ /* 0x000fe20000000f00 */
[----:B------:R-:W-:Y:S02]  /*2ff0*/  IMAD.MOV.U32 R11, RZ, RZ, R17 ;  /* 0x000000ffff0b7224 */ /* 0x000fe400078e0011 */
[----:B------:R1:W-:Y:S01]  /*3000*/  STG.E desc[UR36][R20.64+0x8], R9 ;  /* 0x0000080914007986 */ /* 0x0003e2000c101924 */
[----:B------:R-:W-:Y:S01]  /*3010*/  ISETP.NE.AND P0, PT, R40, 0x3e8, PT ;  /* 0x000003e82800780c */ /* 0x000fe20003f05270 */
[----:B------:R-:W-:-:S12]  /*3020*/  IMAD.MOV.U32 R10, RZ, RZ, R15 ;  /* 0x000000ffff0a7224 */ /* 0x000fd800078e000f */
[----:B-1----:R-:W-:Y:S05]  /*3030*/  @P0 BRA `(.L_x_76) ;  /* 0xfffffff000840947 */ /* 0x002fea000383ffff */
.L_x_44:
[----:B------:R-:W-:Y:S05]  /*3040*/  BSYNC.RECONVERGENT B1 ;  /* 0x0000000000017941 */ /* 0x000fea0003800200 */
.L_x_17:
[----:B------:R-:W-:Y:S01]  /*3050*/  VIADD R4, R4, 0x1 ;  /* 0x0000000104047836 */ /* 0x000fe20000000000 */
[----:B------:R-:W-:Y:S01]  /*3060*/  MOV R23, R12 ;  /* 0x0000000c00177202 */ /* 0x000fe20000000f00 */
[----:B------:R-:W-:Y:S02]  /*3070*/  IMAD.MOV.U32 R25, RZ, RZ, R7 ;  /* 0x000000ffff197224 */ /* 0x000fe400078e0007 */
[----:B------:R-:W-:Y:S01]  /*3080*/  IMAD.MOV.U32 R18, RZ, RZ, R11 ;  /* 0x000000ffff127224 */ /* 0x000fe200078e000b */
[----:B------:R-:W-:Y:S01]  /*3090*/  ISETP.NE.AND P0, PT, R4, 0x400, PT ;  /* 0x000004000400780c */ /* 0x000fe20003f05270 */
[----:B------:R-:W-:-:S12]  /*30a0*/  IMAD.MOV.U32 R19, RZ, RZ, R10 ;  /* 0x000000ffff137224 */ /* 0x000fd800078e000a */
[----:B------:R-:W-:Y:S05]  /*30b0*/  @P0 BRA `(.L_x_77) ;  /* 0xffffffd400980947 */ /* 0x000fea000383ffff */
[----:B------:R-:W-:Y:S05]  /*30c0*/  EXIT ;  /* 0x000000000000794d */ /* 0x000fea0003800000 */
        .weak           $__internal_0_$__cuda_sm20_dsqrt_rn_f64_mediumpath_v1
        .type           $__internal_0_$__cuda_sm20_dsqrt_rn_f64_mediumpath_v1,@function
        .size           $__internal_0_$__cuda_sm20_dsqrt_rn_f64_mediumpath_v1,($__internal_1_$__cuda_sm3x_div_rn_noftz_f32_slowpath - $__internal_0_$__cuda_sm20_dsqrt_rn_f64_mediumpath_v1)
$__internal_0_$__cuda_sm20_dsqrt_rn_f64_mediumpath_v1:
[----:B------:R-:W-:Y:S01]  /*30d0*/  ISETP.GE.U32.AND P0, PT, R22, -0x3400000, PT ;  /* 0xfcc000001600780c */ /* 0x000fe20003f06070 */
[----:B------:R-:W-:Y:S01]  /*30e0*/  BSSY.RECONVERGENT B3, `(.L_x_78) ;  /* 0x0000027000037945 */ /* 0x000fe20003800200 */
[----:B------:R-:W-:Y:S01]  /*30f0*/  MOV R25, R41 ;  /* 0x0000002900197202 */ /* 0x000fe20000000f00 */
[----:B------:R-:W-:Y:S02]  /*3100*/  IMAD.MOV.U32 R22, RZ, RZ, R32 ;  /* 0x000000ffff167224 */ /* 0x000fe400078e0020 */
[----:B------:R-:W-:Y:S02]  /*3110*/  IMAD.MOV.U32 R23, RZ, RZ, R33 ;  /* 0x000000ffff177224 */ /* 0x000fe400078e0021 */
[----:B------:R-:W-:-:S06]  /*3120*/  IMAD.MOV.U32 R26, RZ, RZ, R0 ;  /* 0x000000ffff1a7224 */ /* 0x000fcc00078e0000 */
[----:B------:R-:W-:Y:S05]  /*3130*/  @!P0 BRA `(.L_x_79) ;  /* 0x0000000000208947 */ /* 0x000fea0003800000 */
[----:B------:R-:W-:-:S10]  /*3140*/  DFMA.RM R22, R22, R26, R28 ;  /* 0x0000001a1616722b */ /* 0x000fd4000000401c */
[----:B------:R-:W-:-:S04]  /*3150*/  IADD3 R26, P0, PT, R22, 0x1, RZ ;  /* 0x00000001161a7810 */ /* 0x000fc80007f1e0ff */
[----:B------:R-:W-:-:S06]  /*3160*/  IADD3.X R27, PT, PT, RZ, R23, RZ, P0, !PT ;  /* 0x00000017ff1b7210 */ /* 0x000fcc00007fe4ff */
[----:B------:R-:W-:-:S08]  /*3170*/  DFMA.RP R24, -R22, R26, R24 ;  /* 0x0000001a1618722b */ /* 0x000fd00000008118 */
[----:B------:R-:W-:-:S06]  /*3180*/  DSETP.GT.AND P0, PT, R24, RZ, PT ;  /* 0x000000ff1800722a */ /* 0x000fcc0003f04000 */
[----:B------:R-:W-:Y:S02]  /*3190*/  FSEL R22, R26, R22, P0 ;  /* 0x000000161a167208 */ /* 0x000fe40000000000 */
[----:B------:R-:W-:Y:S01]  /*31a0*/  FSEL R23, R27, R23, P0 ;  /* 0x000000171b177208 */ /* 0x000fe20000000000 */
[----:B------:R-:W-:Y:S06]  /*31b0*/  BRA `(.L_x_80) ;  /* 0x0000000000647947 */ /* 0x000fec0003800000 */
.L_x_79:
[----:B------:R-:W-:-:S14]  /*31c0*/  DSETP.NE.AND P0, PT, R24, RZ, PT ;  /* 0x000000ff1800722a */ /* 0x000fdc0003f05000 */
[----:B------:R-:W-:Y:S05]  /*31d0*/  @!P0 BRA `(.L_x_81) ;  /* 0x0000000000588947 */ /* 0x000fea0003800000 */
[----:B------:R-:W-:-:S13]  /*31e0*/  ISETP.GE.AND P0, PT, R25, RZ, PT ;  /* 0x000000ff1900720c */ /* 0x000fda0003f06270 */
[----:B------:R-:W-:Y:S02]  /*31f0*/  @!P0 IMAD.MOV.U32 R22, RZ, RZ, 0x0 ;  /* 0x00000000ff168424 */ /* 0x000fe400078e00ff */
[----:B------:R-:W-:Y:S01]  /*3200*/  @!P0 IMAD.MOV.U32 R23, RZ, RZ, -0x80000 ;  /* 0xfff80000ff178424 */ /* 0x000fe200078e00ff */
[----:B------:R-:W-:Y:S06]  /*3210*/  @!P0 BRA `(.L_x_80) ;  /* 0x00000000004c8947 */ /* 0x000fec0003800000 */
[----:B------:R-:W-:-:S13]  /*3220*/  ISETP.GT.AND P0, PT, R25, 0x7fefffff, PT ;  /* 0x7fefffff1900780c */ /* 0x000fda0003f04270 */
[----:B------:R-:W-:Y:S05]  /*3230*/  @P0 BRA `(.L_x_81) ;  /* 0x0000000000400947 */ /* 0x000fea0003800000 */
[----:B------:R-:W-:Y:S01]  /*3240*/  DMUL R22, R24, 8.11296384146066816958e+31 ;  /* 0x4690000018167828 */ /* 0x000fe20000000000 */
[----:B------:R-:W-:Y:S01]  /*3250*/  MOV R28, 0x0 ;  /* 0x00000000001c7802 */ /* 0x000fe20000000f00 */
[----:B------:R-:W-:Y:S02]  /*3260*/  IMAD.MOV.U32 R24, RZ, RZ, RZ ;  /* 0x000000ffff187224 */ /* 0x000fe400078e00ff */
[----:B------:R-:W-:Y:S02]  /*3270*/  IMAD.MOV.U32 R29, RZ, RZ, 0x3fd80000 ;  /* 0x3fd80000ff1d7424 */ /* 0x000fe400078e00ff */
[----:B------:R-:W0:Y:S02]  /*3280*/  MUFU.RSQ64H R25, R23 ;  /* 0x0000001700197308 */ /* 0x000e240000001c00 */
[----:B0-----:R-:W-:-:S08]  /*3290*/  DMUL R26, R24, R24 ;  /* 0x00000018181a7228 */ /* 0x001fd00000000000 */
[----:B------:R-:W-:-:S08]  /*32a0*/  DFMA R26, R22, -R26, 1 ;  /* 0x3ff00000161a742b */ /* 0x000fd0000000081a */
[----:B------:R-:W-:Y:S02]  /*32b0*/  DFMA R28, R26, R28, 0.5 ;  /* 0x3fe000001a1c742b */ /* 0x000fe4000000001c */
[----:B------:R-:W-:-:S08]  /*32c0*/  DMUL R26, R24, R26 ;  /* 0x0000001a181a7228 */ /* 0x000fd00000000000 */
[----:B------:R-:W-:-:S08]  /*32d0*/  DFMA R26, R28, R26, R24 ;  /* 0x0000001a1c1a722b */ /* 0x000fd00000000018 */
[----:B------:R-:W-:Y:S02]  /*32e0*/  DMUL R24, R22, R26 ;  /* 0x0000001a16187228 */ /* 0x000fe40000000000 */
[----:B------:R-:W-:-:S06]  /*32f0*/  VIADD R27, R27, 0xfff00000 ;  /* 0xfff000001b1b7836 */ /* 0x000fcc0000000000 */
[----:B------:R-:W-:-:S08]  /*3300*/  DFMA R28, R24, -R24, R22 ;  /* 0x80000018181c722b */ /* 0x000fd00000000016 */
[----:B------:R-:W-:-:S10]  /*3310*/  DFMA R22, R26, R28, R24 ;  /* 0x0000001c1a16722b */ /* 0x000fd40000000018 */
[----:B------:R-:W-:Y:S01]  /*3320*/  VIADD R23, R23, 0xfcb00000 ;  /* 0xfcb0000017177836 */ /* 0x000fe20000000000 */
[----:B------:R-:W-:Y:S06]  /*3330*/  BRA `(.L_x_80) ;  /* 0x0000000000047947 */ /* 0x000fec0003800000 */
.L_x_81:
[----:B------:R-:W-:-:S11]  /*3340*/  DADD R22, R24, R24 ;  /* 0x0000000018167229 */ /* 0x000fd60000000018 */
.L_x_80:
[----:B------:R-:W-:Y:S05]  /*3350*/  BSYNC.RECONVERGENT B3 ;  /* 0x0000000000037941 */ /* 0x000fea0003800200 */
.L_x_78:
[----:B------:R-:W-:Y:S01]  /*3360*/  MOV R24, R22 ;  /* 0x0000001600187202 */ /* 0x000fe20000000f00 */
[----:B------:R-:W-:Y:S02]  /*3370*/  IMAD.MOV.U32 R25, RZ, RZ, R23 ;  /* 0x000000ffff197224 */ /* 0x000fe400078e0017 */
[----:B------:R-:W-:Y:S02]  /*3380*/  IMAD.MOV.U32 R22, RZ, RZ, R16 ;  /* 0x000000ffff167224 */ /* 0x000fe400078e0010 */
[----:B------:R-:W-:-:S04]  /*3390*/  IMAD.MOV.U32 R23, RZ, RZ, 0x0 ;  /* 0x00000000ff177424 */ /* 0x000fc800078e00ff */
[----:B------:R-:W-:Y:S05]  /*33a0*/  RET.REL.NODEC R22 `(_Z32kernel_generateInitialPopulationP10PopulationP8ObstacleP17curandStateXORWOW) ;  /* 0xffffffcc16147950 */ /* 0x000fea0003c3ffff */
        .weak           $__internal_1_$__cuda_sm3x_div_rn_noftz_f32_slowpath
        .type           $__internal_1_$__cuda_sm3x_div_rn_noftz_f32_slowpath,@function
        .size           $__internal_1_$__cuda_sm3x_div_rn_noftz_f32_slowpath,($_Z32kernel_generateInitialPopulationP10PopulationP8ObstacleP17curandStateXORWOW$__internal_accurate_pow - $__internal_1_$__cuda_sm3x_div_rn_noftz_f32_slowpath)
$__internal_1_$__cuda_sm3x_div_rn_noftz_f32_slowpath:
[----:B------:R-:W-:Y:S01]  /*33b0*/  SHF.R.U32.HI R11, RZ, 0x17, R16 ;  /* 0x00000017ff0b7819 */ /* 0x000fe20000011610 */
[----:B------:R-:W-:Y:S01]  /*33c0*/  BSSY.RECONVERGENT B2, `(.L_x_82) ;  /* 0x0000062000027945 */ /* 0x000fe20003800200 */
[----:B------:R-:W-:Y:S02]  /*33d0*/  SHF.R.U32.HI R9, RZ, 0x17, R0 ;  /* 0x00000017ff097819 */ /* 0x000fe40000011600 */
[----:B------:R-:W-:Y:S02]  /*33e0*/  LOP3.LUT R30, R11, 0xff, RZ, 0xc0, !PT ;  /* 0x000000ff0b1e7812 */ /* 0x000fe400078ec0ff */
[----:B------:R-:W-:Y:S02]  /*33f0*/  LOP3.LUT R29, R9, 0xff, RZ, 0xc0, !PT ;  /* 0x000000ff091d7812 */ /* 0x000fe400078ec0ff */
[----:B------:R-:W-:-:S03]  /*3400*/  IADD3 R26, PT, PT, R30, -0x1, RZ ;  /* 0xffffffff1e1a7810 */ /* 0x000fc60007ffe0ff */
[----:B------:R-:W-:Y:S01]  /*3410*/  VIADD R11, R29, 0xffffffff ;  /* 0xffffffff1d0b7836 */ /* 0x000fe20000000000 */
[----:B------:R-:W-:-:S04]  /*3420*/  ISETP.GT.U32.AND P0, PT, R26, 0xfd, PT ;  /* 0x000000fd1a00780c */ /* 0x000fc80003f04070 */
[----:B------:R-:W-:-:S13]  /*3430*/  ISETP.GT.U32.OR P0, PT, R11, 0xfd, P0 ;  /* 0x000000fd0b00780c */ /* 0x000fda0000704470 */
[----:B------:R-:W-:Y:S01]  /*3440*/  @!P0 IMAD.MOV.U32 R9, RZ, RZ, RZ ;  /* 0x000000ffff098224 */ /* 0x000fe200078e00ff */
[----:B------:R-:W-:Y:S06]  /*3450*/  @!P0 BRA `(.L_x_83) ;  /* 0x00000000005c8947 */ /* 0x000fec0003800000 */
[----:B------:R-:W-:Y:S02]  /*3460*/  FSETP.GTU.FTZ.AND P0, PT, |R0|, +INF , PT ;  /* 0x7f8000000000780b */ /* 0x000fe40003f1c200 */
[----:B------:R-:W-:-:S04]  /*3470*/  FSETP.GTU.FTZ.AND P1, PT, |R16|, +INF , PT ;  /* 0x7f8000001000780b */ /* 0x000fc80003f3c200 */
[----:B------:R-:W-:-:S13]  /*3480*/  PLOP3.LUT P0, PT, P0, P1, PT, 0xf8, 0x8f ;  /* 0x00000000008f781c */ /* 0x000fda0000703f70 */
[----:B------:R-:W-:Y:S05]  /*3490*/  @P0 BRA `(.L_x_84) ;  /* 0x00000004004c0947 */ /* 0x000fea0003800000 */
[----:B------:R-:W-:-:S13]  /*34a0*/  LOP3.LUT P0, RZ, R16, 0x7fffffff, R0, 0xc8, !PT ;  /* 0x7fffffff10ff7812 */ /* 0x000fda000780c800 */
[----:B------:R-:W-:Y:S05]  /*34b0*/  @!P0 BRA `(.L_x_85) ;  /* 0x00000004003c8947 */ /* 0x000fea0003800000 */
[----:B------:R-:W-:Y:S02]  /*34c0*/  FSETP.NEU.FTZ.AND P2, PT, |R0|, +INF , PT ;  /* 0x7f8000000000780b */ /* 0x000fe40003f5d200 */
[----:B------:R-:W-:Y:S02]  /*34d0*/  FSETP.NEU.FTZ.AND P1, PT, |R16|, +INF , PT ;  /* 0x7f8000001000780b */ /* 0x000fe40003f3d200 */
[----:B------:R-:W-:-:S11]  /*34e0*/  FSETP.NEU.FTZ.AND P0, PT, |R0|, +INF , PT ;  /* 0x7f8000000000780b */ /* 0x000fd60003f1d200 */
[----:B------:R-:W-:Y:S05]  /*34f0*/  @!P1 BRA !P2, `(.L_x_85) ;  /* 0x00000004002c9947 */ /* 0x000fea0005000000 */
[----:B------:R-:W-:-:S04]  /*3500*/  LOP3.LUT P2, RZ, R0, 0x7fffffff, RZ, 0xc0, !PT ;  /* 0x7fffffff00ff7812 */ /* 0x000fc8000784c0ff */
[----:B------:R-:W-:-:S13]  /*3510*/  PLOP3.LUT P1, PT, P1, P2, PT, 0x2f, 0xf2 ;  /* 0x0000000000f2781c */ /* 0x000fda0000f24577 */
[----:B------:R-:W-:Y:S05]  /*3520*/  @P1 BRA `(.L_x_86) ;  /* 0x0000000400181947 */ /* 0x000fea0003800000 */
[----:B------:R-:W-:-:S04]  /*3530*/  LOP3.LUT P1, RZ, R16, 0x7fffffff, RZ, 0xc0, !PT ;  /* 0x7fffffff10ff7812 */ /* 0x000fc8000782c0ff */
[----:B------:R-:W-:-:S13]  /*3540*/  PLOP3.LUT P0, PT, P0, P1, PT, 0x2f, 0xf2 ;  /* 0x0000000000f2781c */ /* 0x000fda0000702577 */
[----:B------:R-:W-:Y:S05]  /*3550*/  @P0 BRA `(.L_x_87) ;  /* 0x0000000400000947 */ /* 0x000fea0003800000 */
[----:B------:R-:W-:Y:S02]  /*3560*/  ISETP.GE.AND P0, PT, R11, RZ, PT ;  /* 0x000000ff0b00720c */ /* 0x000fe40003f06270 */
[----:B------:R-:W-:-:S11]  /*3570*/  ISETP.GE.AND P1, PT, R26, RZ, PT ;  /* 0x000000ff1a00720c */ /* 0x000fd60003f26270 */
[----:B------:R-:W-:Y:S01]  /*3580*/  @P0 IMAD.MOV.U32 R9, RZ, RZ, RZ ;  /* 0x000000ffff090224 */ /* 0x000fe200078e00ff */
[----:B------:R-:W-:Y:S01]  /*3590*/  @!P0 MOV R9, 0xffffffc0 ;  /* 0xffffffc000098802 */ /* 0x000fe20000000f00 */
[----:B------:R-:W-:Y:S01]  /*35a0*/  @!P0 FFMA R0, R0, 1.84467440737095516160e+19, RZ ;  /* 0x5f80000000008823 */ /* 0x000fe200000000ff */
[----:B------:R-:W-:-:S03]  /*35b0*/  @!P1 FFMA R16, R16, 1.84467440737095516160e+19, RZ ;  /* 0x5f80000010109823 */ /* 0x000fc600000000ff */
[----:B------:R-:W-:-:S07]  /*35c0*/  @!P1 VIADD R9, R9, 0x40 ;  /* 0x0000004009099836 */ /* 0x000fce0000000000 */
.L_x_83:
[----:B------:R-:W-:Y:S01]  /*35d0*/  LEA R11, R30, 0xc0800000, 0x17 ;  /* 0xc08000001e0b7811 */ /* 0x000fe200078eb8ff */
[----:B------:R-:W-:Y:S04]  /*35e0*/  BSSY.RECONVERGENT B3, `(.L_x_88) ;  /* 0x0000036000037945 */ /* 0x000fe80003800200 */
[----:B------:R-:W-:Y:S02]  /*35f0*/  IMAD.IADD R16, R16, 0x1, -R11 ;  /* 0x0000000110107824 */ /* 0x000fe400078e0a0b */
[----:B------:R-:W-:Y:S02]  /*3600*/  VIADD R11, R29, 0xffffff81 ;  /* 0xffffff811d0b7836 */ /* 0x000fe40000000000 */
[----:B------:R0:W1:Y:S01]  /*3610*/  MUFU.RCP R26, R16 ;  /* 0x00000010001a7308 */ /* 0x0000620000001000 */
[----:B------:R-:W-:Y:S01]  /*3620*/  FADD.FTZ R27, -R16, -RZ ;  /* 0x800000ff101b7221 */ /* 0x000fe20000010100 */
[C---:B------:R-:W-:Y:S01]  /*3630*/  IMAD R0, R11.reuse, -0x800000, R0 ;  /* 0xff8000000b007824 */ /* 0x040fe200078e0200 */
[----:B0-----:R-:W-:-:S04]  /*3640*/  IADD3 R16, PT, PT, R11, 0x7f, -R30 ;  /* 0x0000007f0b107810 */ /* 0x001fc80007ffe81e */
[----:B------:R-:W-:Y:S01]  /*3650*/  IADD3 R9, PT, PT, R16, R9, RZ ;  /* 0x0000000910097210 */ /* 0x000fe20007ffe0ff */
[----:B-1----:R-:W-:-:S04]  /*3660*/  FFMA R29, R26, R27, 1 ;  /* 0x3f8000001a1d7423 */ /* 0x002fc8000000001b */
[----:B------:R-:W-:-:S04]  /*3670*/  FFMA R31, R26, R29, R26 ;  /* 0x0000001d1a1f7223 */ /* 0x000fc8000000001a */
[----:B------:R-:W-:-:S04]  /*3680*/  FFMA R26, R0, R31, RZ ;  /* 0x0000001f001a7223 */ /* 0x000fc800000000ff */
[----:B------:R-:W-:-:S04]  /*3690*/  FFMA R29, R27, R26, R0 ;  /* 0x0000001a1b1d7223 */ /* 0x000fc80000000000 */
[----:B------:R-:W-:-:S04]  /*36a0*/  FFMA R32, R31, R29, R26 ;  /* 0x0000001d1f207223 */ /* 0x000fc8000000001a */
[----:B------:R-:W-:-:S04]  /*36b0*/  FFMA R27, R27, R32, R0 ;  /* 0x000000201b1b7223 */ /* 0x000fc80000000000 */
[----:B------:R-:W-:-:S05]  /*36c0*/  FFMA R26, R31, R27, R32 ;  /* 0x0000001b1f1a7223 */ /* 0x000fca0000000020 */
[----:B------:R-:W-:-:S04]  /*36d0*/  SHF.R.U32.HI R0, RZ, 0x17, R26 ;  /* 0x00000017ff007819 */ /* 0x000fc8000001161a */
[----:B------:R-:W-:-:S05]  /*36e0*/  LOP3.LUT R0, R0, 0xff, RZ, 0xc0, !PT ;  /* 0x000000ff00007812 */ /* 0x000fca00078ec0ff */
[----:B------:R-:W-:-:S04]  /*36f0*/  IMAD.IADD R29, R0, 0x1, R9 ;  /* 0x00000001001d7824 */ /* 0x000fc800078e0209 */
[----:B------:R-:W-:-:S05]  /*3700*/  VIADD R0, R29, 0xffffffff ;  /* 0xffffffff1d007836 */ /* 0x000fca0000000000 */
[----:B------:R-:W-:-:S13]  /*3710*/  ISETP.GE.U32.AND P0, PT, R0, 0xfe, PT ;  /* 0x000000fe0000780c */ /* 0x000fda0003f06070 */
[----:B------:R-:W-:Y:S05]  /*3720*/  @!P0 BRA `(.L_x_89) ;  /* 0x0000000000808947 */ /* 0x000fea0003800000 */
[----:B------:R-:W-:-:S13]  /*3730*/  ISETP.GT.AND P0, PT, R29, 0xfe, PT ;  /* 0x000000fe1d00780c */ /* 0x000fda0003f04270 */
[----:B------:R-:W-:Y:S05]  /*3740*/  @P0 BRA `(.L_x_90) ;  /* 0x00000000006c0947 */ /* 0x000fea0003800000 */
[----:B------:R-:W-:-:S13]  /*3750*/  ISETP.GE.AND P0, PT, R29, 0x1, PT ;  /* 0x000000011d00780c */ /* 0x000fda0003f06270 */
[----:B------:R-:W-:Y:S05]  /*3760*/  @P0 BRA `(.L_x_91) ;  /* 0x0000000000740947 */ /* 0x000fea0003800000 */
[----:B------:R-:W-:Y:S02]  /*3770*/  ISETP.GE.AND P0, PT, R29, -0x18, PT ;  /* 0xffffffe81d00780c */ /* 0x000fe40003f06270 */
[----:B------:R-:W-:-:S11]  /*3780*/  LOP3.LUT R26, R26, 0x80000000, RZ, 0xc0, !PT ;  /* 0x800000001a1a7812 */ /* 0x000fd600078ec0ff */
[----:B------:R-:W-:Y:S05]  /*3790*/  @!P0 BRA `(.L_x_91) ;  /* 0x0000000000688947 */ /* 0x000fea0003800000 */
[-CC-:B------:R-:W-:Y:S01]  /*37a0*/  FFMA.RZ R0, R31, R27.reuse, R32.reuse ;  /* 0x0000001b1f007223 */ /* 0x180fe2000000c020 */
[----:B------:R-:W-:Y:S02]  /*37b0*/  VIADD R16, R29, 0x20 ;  /* 0x000000201d107836 */ /* 0x000fe40000000000 */
[-CC-:B------:R-:W-:Y:S01]  /*37c0*/  FFMA.RM R9, R31, R27.reuse, R32.reuse ;  /* 0x0000001b1f097223 */ /* 0x180fe20000004020 */
[----:B------:R-:W-:Y:S02]  /*37d0*/  ISETP.NE.AND P2, PT, R29, RZ, PT ;  /* 0x000000ff1d00720c */ /* 0x000fe40003f45270 */
[----:B------:R-:W-:Y:S01]  /*37e0*/  LOP3.LUT R11, R0, 0x7fffff, RZ, 0xc0, !PT ;  /* 0x007fffff000b7812 */ /* 0x000fe200078ec0ff */
[----:B------:R-:W-:Y:S01]  /*37f0*/  FFMA.RP R0, R31, R27, R32 ;  /* 0x0000001b1f007223 */ /* 0x000fe20000008020 */
[----:B------:R-:W-:Y:S02]  /*3800*/  ISETP.NE.AND P1, PT, R29, RZ, PT ;  /* 0x000000ff1d00720c */ /* 0x000fe40003f25270 */
[----:B------:R-:W-:-:S02]  /*3810*/  LOP3.LUT R11, R11, 0x800000, RZ, 0xfc, !PT ;  /* 0x008000000b0b7812 */ /* 0x000fc400078efcff */
[----:B------:R-:W-:Y:S02]  /*3820*/  IADD3 R27, PT, PT, -R29, RZ, RZ ;  /* 0x000000ff1d1b7210 */ /* 0x000fe40007ffe1ff */
[----:B------:R-:W-:Y:S02]  /*3830*/  SHF.L.U32 R16, R11, R16, RZ ;  /* 0x000000100b107219 */ /* 0x000fe400000006ff */
[----:B------:R-:W-:Y:S02]  /*3840*/  FSETP.NEU.FTZ.AND P0, PT, R0, R9, PT ;  /* 0x000000090000720b */ /* 0x000fe40003f1d000 */
[----:B------:R-:W-:Y:S02]  /*3850*/  SEL R0, R27, RZ, P2 ;  /* 0x000000ff1b007207 */ /* 0x000fe40001000000 */
[----:B------:R-:W-:Y:S02]  /*3860*/  ISETP.NE.AND P1, PT, R16, RZ, P1 ;  /* 0x000000ff1000720c */ /* 0x000fe40000f25270 */
[----:B------:R-:W-:-:S02]  /*3870*/  SHF.R.U32.HI R0, RZ, R0, R11 ;  /* 0x00000000ff007219 */ /* 0x000fc4000001160b */
[----:B------:R-:W-:Y:S02]  /*3880*/  PLOP3.LUT P0, PT, P0, P1, PT, 0xf8, 0x8f ;  /* 0x00000000008f781c */ /* 0x000fe40000703f70 */
[----:B------:R-:W-:Y:S02]  /*3890*/  SHF.R.U32.HI R16, RZ, 0x1, R0 ;  /* 0x00000001ff107819 */ /* 0x000fe40000011600 */
[----:B------:R-:W-:-:S04]  /*38a0*/  SEL R9, RZ, 0x1, !P0 ;  /* 0x00000001ff097807 */ /* 0x000fc80004000000 */
[----:B------:R-:W-:-:S04]  /*38b0*/  LOP3.LUT R9, R9, 0x1, R16, 0xf8, !PT ;  /* 0x0000000109097812 */ /* 0x000fc800078ef810 */
[----:B------:R-:W-:-:S05]  /*38c0*/  LOP3.LUT R9, R9, R0, RZ, 0xc0, !PT ;  /* 0x0000000009097212 */ /* 0x000fca00078ec0ff */
[----:B------:R-:W-:-:S05]  /*38d0*/  IMAD.IADD R9, R16, 0x1, R9 ;  /* 0x0000000110097824 */ /* 0x000fca00078e0209 */
[----:B------:R-:W-:Y:S01]  /*38e0*/  LOP3.LUT R26, R9, R26, RZ, 0xfc, !PT ;  /* 0x0000001a091a7212 */ /* 0x000fe200078efcff */
[----:B------:R-:W-:Y:S06]  /*38f0*/  BRA `(.L_x_91) ;  /* 0x0000000000107947 */ /* 0x000fec0003800000 */
.L_x_90:
[----:B------:R-:W-:-:S04]  /*3900*/  LOP3.LUT R26, R26, 0x80000000, RZ, 0xc0, !PT ;  /* 0x800000001a1a7812 */ /* 0x000fc800078ec0ff */
[----:B------:R-:W-:Y:S01]  /*3910*/  LOP3.LUT R26, R26, 0x7f800000, RZ, 0xfc, !PT ;  /* 0x7f8000001a1a7812 */ /* 0x000fe200078efcff */
[----:B------:R-:W-:Y:S06]  /*3920*/  BRA `(.L_x_91) ;  /* 0x0000000000047947 */ /* 0x000fec0003800000 */
.L_x_89:
[----:B------:R-:W-:-:S07]  /*3930*/  IMAD R26, R9, 0x800000, R26 ;  /* 0x00800000091a7824 */ /* 0x000fce00078e021a */
.L_x_91:
[----:B------:R-:W-:Y:S05]  /*3940*/  BSYNC.RECONVERGENT B3 ;  /* 0x0000000000037941 */ /* 0x000fea0003800200 */
.L_x_88:
[----:B------:R-:W-:Y:S05]  /*3950*/  BRA `(.L_x_92) ;  /* 0x0000000000207947 */ /* 0x000fea0003800000 */
.L_x_87:
[----:B------:R-:W-:-:S04]  /*3960*/  LOP3.LUT R0, R16, 0x80000000, R0, 0x48, !PT ;  /* 0x8000000010007812 */ /* 0x000fc800078e4800 */
[----:B------:R-:W-:Y:S01]  /*3970*/  LOP3.LUT R26, R0, 0x7f800000, RZ, 0xfc, !PT ;  /* 0x7f800000001a7812 */ /* 0x000fe200078efcff */
[----:B------:R-:W-:Y:S06]  /*3980*/  BRA `(.L_x_92) ;  /* 0x0000000000147947 */ /* 0x000fec0003800000 */
.L_x_86:
[----:B------:R-:W-:Y:S01]  /*3990*/  LOP3.LUT R26, R16, 0x80000000, R0, 0x48, !PT ;  /* 0x80000000101a7812 */ /* 0x000fe200078e4800 */
[----:B------:R-:W-:Y:S06]  /*39a0*/  BRA `(.L_x_92) ;  /* 0x00000000000c7947 */ /* 0x000fec0003800000 */
.L_x_85:
[----:B------:R-:W0:Y:S01]  /*39b0*/  MUFU.RSQ R26, -QNAN ;  /* 0xffc00000001a7908 */ /* 0x000e220000001400 */
[----:B------:R-:W-:Y:S05]  /*39c0*/  BRA `(.L_x_92) ;  /* 0x0000000000047947 */ /* 0x000fea0003800000 */
.L_x_84:
[----:B------:R-:W-:-:S07]  /*39d0*/  FADD.FTZ R26, R0, R16 ;  /* 0x00000010001a7221 */ /* 0x000fce0000010000 */
.L_x_92:
[----:B------:R-:W-:Y:S05]  /*39e0*/  BSYNC.RECONVERGENT B2 ;  /* 0x0000000000027941 */ /* 0x000fea0003800200 */
.L_x_82:
[----:B0-----:R-:W-:Y:S01]  /*39f0*/  IMAD.MOV.U32 R9, RZ, RZ, R26 ;  /* 0x000000ffff097224 */ /* 0x001fe200078e001a */
[----:B------:R-:W-:Y:S01]  /*3a00*/  MOV R26, R28 ;  /* 0x0000001c001a7202 */ /* 0x000fe20000000f00 */
[----:B------:R-:W-:-:S04]  /*3a10*/  IMAD.MOV.U32 R27, RZ, RZ, 0x0 ;  /* 0x00000000ff1b7424 */ /* 0x000fc800078e00ff */
[----:B------:R-:W-:Y:S05]  /*3a20*/  RET.REL.NODEC R26 `(_Z32kernel_generateInitialPopulationP10PopulationP8ObstacleP17curandStateXORWOW) ;  /* 0xffffffc41a747950 */ /* 0x000fea0003c3ffff */
        .type           $_Z32kernel_generateInitialPopulationP10PopulationP8ObstacleP17curandStateXORWOW$__internal_accurate_pow,@function
        .size           $_Z32kernel_generateInitialPopulationP10PopulationP8ObstacleP17curandStateXORWOW$__internal_accurate_pow,(.L_x_97 - $_Z32kernel_generateInitialPopulationP10PopulationP8ObstacleP17curandStateXORWOW$__internal_accurate_pow)
$_Z32kernel_generateInitialPopulationP10PopulationP8ObstacleP17curandStateXORWOW$__internal_accurate_pow:
[----:B------:R-:W-:Y:S01]  /*3a30*/  ISETP.GT.U32.AND P0, PT, R47, 0xfffff, PT ;  /* 0x000fffff2f00780c */ /* 0x000fe20003f04070 */
[----:B------:R-:W-:Y:S01]  /*3a40*/  IMAD.MOV.U32 R16, RZ, RZ, R47 ;  /* 0x000000ffff107224 */ /* 0x000fe200078e002f */
[----:B------:R-:W-:Y:S01]  /*3a50*/  MOV R28, R46 ;  /* 0x0000002e001c7202 */ /* 0x000fe20000000f00 */
[----:B------:R-:W-:Y:S01]  /*3a60*/  IMAD.MOV.U32 R30, RZ, RZ, 0x41ad3b5a ;  /* 0x41ad3b5aff1e7424 */ /* 0x000fe200078e00ff */
[----:B------:R-:W-:Y:S01]  /*3a70*/  MOV R24, RZ ;  /* 0x000000ff00187202 */ /* 0x000fe20000000f00 */
[----:B------:R-:W-:Y:S01]  /*3a80*/  IMAD.MOV.U32 R31, RZ, RZ, 0x3ed0f5d2 ;  /* 0x3ed0f5d2ff1f7424 */ /* 0x000fe200078e00ff */
[----:B------:R-:W-:Y:S01]  /*3a90*/  UMOV UR4, 0x7d2cafe2 ;  /* 0x7d2cafe200047882 */ /* 0x000fe20000000000 */
[----:B------:R-:W-:Y:S01]  /*3aa0*/  UMOV UR5, 0x3eb0f5ff ;  /* 0x3eb0f5ff00057882 */ /* 0x000fe20000000000 */
[----:B------:R-:W-:Y:S01]  /*3ab0*/  UMOV UR6, 0x3b39803f ;  /* 0x3b39803f00067882 */ /* 0x000fe20000000000 */
[----:B------:R-:W-:-:S04]  /*3ac0*/  UMOV UR7, 0x3c7abc9e ;  /* 0x3c7abc9e00077882 */ /* 0x000fc80000000000 */
[----:B------:R-:W-:-:S10]  /*3ad0*/  @!P0 DMUL R26, R46, 1.80143985094819840000e+16 ;  /* 0x435000002e1a8828 */ /* 0x000fd40000000000 */
[----:B------:R-:W-:Y:S02]  /*3ae0*/  @!P0 IMAD.MOV.U32 R16, RZ, RZ, R27 ;  /* 0x000000ffff108224 */ /* 0x000fe400078e001b */
[----:B------:R-:W-:-:S03]  /*3af0*/  @!P0 IMAD.MOV.U32 R28, RZ, RZ, R26 ;  /* 0x000000ffff1c8224 */ /* 0x000fc600078e001a */
[----:B------:R-:W-:-:S04]  /*3b00*/  LOP3.LUT R16, R16, 0x800fffff, RZ, 0xc0, !PT ;  /* 0x800fffff10107812 */ /* 0x000fc800078ec0ff */
[----:B------:R-:W-:Y:S02]  /*3b10*/  LOP3.LUT R29, R16, 0x3ff00000, RZ, 0xfc, !PT ;  /* 0x3ff00000101d7812 */ /* 0x000fe400078efcff */
[----:B------:R-:W-:Y:S02]  /*3b20*/  SHF.R.U32.HI R16, RZ, 0x14, R47 ;  /* 0x00000014ff107819 */ /* 0x000fe4000001162f */
[----:B------:R-:W-:Y:S02]  /*3b30*/  ISETP.GE.U32.AND P1, PT, R29, 0x3ff6a09f, PT ;  /* 0x3ff6a09f1d00780c */ /* 0x000fe40003f26070 */
[----:B------:R-:W-:-:S11]  /*3b40*/  @!P0 LEA.HI R16, R27, 0xffffffca, RZ, 0xc ;  /* 0xffffffca1b108811 */ /* 0x000fd600078f60ff */
[----:B------:R-:W-:-:S04]  /*3b50*/  @P1 VIADD R23, R29, 0xfff00000 ;  /* 0xfff000001d171836 */ /* 0x000fc80000000000 */
[----:B------:R-:W-:-:S06]  /*3b60*/  @P1 IMAD.MOV.U32 R29, RZ, RZ, R23 ;  /* 0x000000ffff1d1224 */ /* 0x000fcc00078e0017 */
[C---:B------:R-:W-:Y:S02]  /*3b70*/  DADD R34, R28.reuse, 1 ;  /* 0x3ff000001c227429 */ /* 0x040fe40000000000 */
[----:B------:R-:W-:-:S04]  /*3b80*/  DADD R28, R28, -1 ;  /* 0xbff000001c1c7429 */ /* 0x000fc80000000000 */
[----:B------:R-:W0:Y:S02]  /*3b90*/  MUFU.RCP64H R25, R35 ;  /* 0x0000002300197308 */ /* 0x000e240000001800 */
[----:B0-----:R-:W-:-:S08]  /*3ba0*/  DFMA R22, -R34, R24, 1 ;  /* 0x3ff000002216742b */ /* 0x001fd00000000118 */
[----:B------:R-:W-:-:S08]  /*3bb0*/  DFMA R22, R22, R22, R22 ;  /* 0x000000161616722b */ /* 0x000fd00000000016 */
[----:B------:R-:W-:-:S08]  /*3bc0*/  DFMA R22, R24, R22, R24 ;  /* 0x000000161816722b */ /* 0x000fd00000000018 */
[----:B------:R-:W-:-:S08]  /*3bd0*/  DMUL R24, R28, R22 ;  /* 0x000000161c187228 */ /* 0x000fd00000000000 */
[----:B------:R-:W-:-:S08]  /*3be0*/  DFMA R24, R28, R22, R24 ;  /* 0x000000161c18722b */ /* 0x000fd00000000018 */
[----:B------:R-:W-:-:S08]  /*3bf0*/  DMUL R32, R24, R24 ;  /* 0x0000001818207228 */ /* 0x000fd00000000000 */
[----:B------:R-:W-:Y:S01]  /*3c00*/  DFMA R30, R32, UR4, R30 ;  /* 0x00000004201e7c2b */ /* 0x000fe2000800001e */
[----:B------:R-:W-:Y:S01]  /*3c10*/  UMOV UR4, 0x75488a3f ;  /* 0x75488a3f00047882 */ /* 0x000fe20000000000 */
[----:B------:R-:W-:-:S06]  /*3c20*/  UMOV UR5, 0x3ef3b20a ;  /* 0x3ef3b20a00057882 */ /* 0x000fcc0000000000 */
[----:B------:R-:W-:Y:S01]  /*3c30*/  DFMA R34, R32, R30, UR4 ;  /* 0x0000000420227e2b */ /* 0x000fe2000800001e */
[----:B------:R-:W-:Y:S01]  /*3c40*/  UMOV UR4, 0xe4faecd5 ;  /* 0xe4faecd500047882 */ /* 0x000fe20000000000 */
[----:B------:R-:W-:Y:S01]  /*3c50*/  UMOV UR5, 0x3f1745cd ;  /* 0x3f1745cd00057882 */ /* 0x000fe20000000000 */
[----:B------:R-:W-:-:S05]  /*3c60*/  DADD R30, R28, -R24 ;  /* 0x000000001c1e7229 */ /* 0x000fca0000000818 */
[----:B------:R-:W-:Y:S01]  /*3c70*/  DFMA R34, R32, R34, UR4 ;  /* 0x0000000420227e2b */ /* 0x000fe20008000022 */
[----:B------:R-:W-:Y:S01]  /*3c80*/  UMOV UR4, 0x258a578b ;  /* 0x258a578b00047882 */ /* 0x000fe20000000000 */
[----:B------:R-:W-:Y:S01]  /*3c90*/  UMOV UR5, 0x3f3c71c7 ;  /* 0x3f3c71c700057882 */ /* 0x000fe20000000000 */
[----:B------:R-:W-:-:S05]  /*3ca0*/  DADD R30, R30, R30 ;  /* 0x000000001e1e7229 */ /* 0x000fca000000001e */
[----:B------:R-:W-:Y:S01]  /*3cb0*/  DFMA R34, R32, R34, UR4 ;  /* 0x0000000420227e2b */ /* 0x000fe20008000022 */
[----:B------:R-:W-:Y:S01]  /*3cc0*/  UMOV UR4, 0x9242b910 ;  /* 0x9242b91000047882 */ /* 0x000fe20000000000 */
[----:B------:R-:W-:Y:S01]  /*3cd0*/  UMOV UR5, 0x3f624924 ;  /* 0x3f62492400057882 */ /* 0x000fe20000000000 */
[----:B------:R-:W-:-:S05]  /*3ce0*/  DFMA R30, R28, -R24, R30 ;  /* 0x800000181c1e722b */ /* 0x000fca000000001e */
[----:B------:R-:W-:Y:S01]  /*3cf0*/  DFMA R34, R32, R34, UR4 ;  /* 0x0000000420227e2b */ /* 0x000fe20008000022 */
[----:B------:R-:W-:Y:S01]  /*3d00*/  UMOV UR4, 0x99999dfb ;  /* 0x99999dfb00047882 */ /* 0x000fe20000000000 */
[----:B------:R-:W-:Y:S01]  /*3d10*/  UMOV UR5, 0x3f899999 ;  /* 0x3f89999900057882 */ /* 0x000fe20000000000 */
[----:B------:R-:W-:Y:S02]  /*3d20*/  DMUL R22, R22, R30 ;  /* 0x0000001e16167228 */ /* 0x000fe40000000000 */
[----:B------:R-:W-:-:S03]  /*3d30*/  DMUL R30, R24, R24 ;  /* 0x00000018181e7228 */ /* 0x000fc60000000000 */
[----:B------:R-:W-:Y:S01]  /*3d40*/  DFMA R34, R32, R34, UR4 ;  /* 0x0000000420227e2b */ /* 0x000fe20008000022 */
[----:B------:R-:W-:Y:S01]  /*3d50*/  UMOV UR4, 0x55555555 ;  /* 0x5555555500047882 */ /* 0x000fe20000000000 */
[----:B------:R-:W-:-:S03]  /*3d60*/  UMOV UR5, 0x3fb55555 ;  /* 0x3fb5555500057882 */ /* 0x000fc60000000000 */
[----:B------:R-:W-:-:S03]  /*3d70*/  DMUL R26, R24, R30 ;  /* 0x0000001e181a7228 */ /* 0x000fc60000000000 */
[----:B------:R-:W-:-:S08]  /*3d80*/  DFMA R28, R32, R34, UR4 ;  /* 0x00000004201c7e2b */ /* 0x000fd00008000022 */
[----:B------:R-:W-:Y:S01]  /*3d90*/  DADD R36, -R28, UR4 ;  /* 0x000000041c247e29 */ /* 0x000fe20008000100 */
[----:B------:R-:W-:Y:S01]  /*3da0*/  UMOV UR4, 0xb9e7b0 ;  /* 0x00b9e7b000047882 */ /* 0x000fe20000000000 */
[----:B------:R-:W-:-:S06]  /*3db0*/  UMOV UR5, 0x3c46a4cb ;  /* 0x3c46a4cb00057882 */ /* 0x000fcc0000000000 */
[----:B------:R-:W-:Y:S02]  /*3dc0*/  DFMA R32, R32, R34, R36 ;  /* 0x000000222020722b */ /* 0x000fe40000000024 */
[----:B------:R-:W-:Y:S01]  /*3dd0*/  DFMA R34, R24, R24, -R30 ;  /* 0x000000181822722b */ /* 0x000fe2000000081e */
[----:B------:R-:W-:Y:S01]  /*3de0*/  VIADD R37, R23, 0x100000 ;  /* 0x0010000017257836 */ /* 0x000fe20000000000 */
[----:B------:R-:W-:-:S04]  /*3df0*/  MOV R36, R22 ;  /* 0x0000001600247202 */ /* 0x000fc80000000f00 */
[----:B------:R-:W-:Y:S01]  /*3e00*/  DADD R32, R32, -UR4 ;  /* 0x8000000420207e29 */ /* 0x000fe20008000000 */
[----:B------:R-:W-:Y:S01]  /*3e10*/  UMOV UR4, 0x80000000 ;  /* 0x8000000000047882 */ /* 0x000fe20000000000 */
[C---:B------:R-:W-:Y:S01]  /*3e20*/  DFMA R34, R24.reuse, R36, R34 ;  /* 0x000000241822722b */ /* 0x040fe20000000022 */
[----:B------:R-:W-:Y:S01]  /*3e30*/  UMOV UR5, 0x43300000 ;  /* 0x4330000000057882 */ /* 0x000fe20000000000 */
[----:B------:R-:W-:-:S08]  /*3e40*/  DFMA R36, R24, R30, -R26 ;  /* 0x0000001e1824722b */ /* 0x000fd0000000081a */
[----:B------:R-:W-:Y:S02]  /*3e50*/  DFMA R36, R22, R30, R36 ;  /* 0x0000001e1624722b */ /* 0x000fe40000000024 */
[----:B------:R-:W-:-:S06]  /*3e60*/  DADD R30, R28, R32 ;  /* 0x000000001c1e7229 */ /* 0x000fcc0000000020 */
[----:B------:R-:W-:Y:S02]  /*3e70*/  DFMA R34, R24, R34, R36 ;  /* 0x000000221822722b */ /* 0x000fe40000000024 */
[----:B------:R-:W-:Y:S02]  /*3e80*/  DADD R36, R28, -R30 ;  /* 0x000000001c247229 */ /* 0x000fe4000000081e */
[----:B------:R-:W-:-:S06]  /*3e90*/  DMUL R28, R30, R26 ;  /* 0x0000001a1e1c7228 */ /* 0x000fcc0000000000 */
[----:B------:R-:W-:Y:S02]  /*3ea0*/  DADD R36, R32, R36 ;  /* 0x0000000020247229 */ /* 0x000fe40000000024 */
[----:B------:R-:W-:-:S08]  /*3eb0*/  DFMA R32, R30, R26, -R28 ;  /* 0x0000001a1e20722b */ /* 0x000fd0000000081c */
[----:B------:R-:W-:-:S08]  /*3ec0*/  DFMA R32, R30, R34, R32 ;  /* 0x000000221e20722b */ /* 0x000fd00000000020 */
[----:B------:R-:W-:-:S08]  /*3ed0*/  DFMA R36, R36, R26, R32 ;  /* 0x0000001a2424722b */ /* 0x000fd00000000020 */
[----:B------:R-:W-:-:S08]  /*3ee0*/  DADD R26, R28, R36 ;  /* 0x000000001c1a7229 */ /* 0x000fd00000000024 */
[--C-:B------:R-:W-:Y:S02]  /*3ef0*/  DADD R30, R24, R26.reuse ;  /* 0x00000000181e7229 */ /* 0x100fe4000000001a */
[----:B------:R-:W-:-:S06]  /*3f00*/  DADD R28, R28, -R26 ;  /* 0x000000001c1c7229 */ /* 0x000fcc000000081a */
[----:B------:R-:W-:Y:S02]  /*3f10*/  DADD R24, R24, -R30 ;  /* 0x0000000018187229 */ /* 0x000fe4000000081e */
[----:B------:R-:W-:-:S06]  /*3f20*/  DADD R28, R36, R28 ;  /* 0x00000000241c7229 */ /* 0x000fcc000000001c */
[----:B------:R-:W-:-:S08]  /*3f30*/  DADD R24, R26, R24 ;  /* 0x000000001a187229 */ /* 0x000fd00000000018 */
[----:B------:R-:W-:Y:S01]  /*3f40*/  DADD R28, R28, R24 ;  /* 0x000000001c1c7229 */ /* 0x000fe20000000018 */
[C---:B------:R-:W-:Y:S02]  /*3f50*/  VIADD R24, R16.reuse, 0xfffffc01 ;  /* 0xfffffc0110187836 */ /* 0x040fe40000000000 */
[----:B------:R-:W-:Y:S02]  /*3f60*/  @P1 VIADD R24, R16, 0xfffffc02 ;  /* 0xfffffc0210181836 */ /* 0x000fe40000000000 */
[----:B------:R-:W-:-:S03]  /*3f70*/  IMAD.MOV.U32 R25, RZ, RZ, 0x43300000 ;  /* 0x43300000ff197424 */ /* 0x000fc600078e00ff */
[----:B------:R-:W-:Y:S01]  /*3f80*/  DADD R28, R22, R28 ;  /* 0x00000000161c7229 */ /* 0x000fe2000000001c */
[----:B------:R-:W-:-:S06]  /*3f90*/  LOP3.LUT R24, R24, 0x80000000, RZ, 0x3c, !PT ;  /* 0x8000000018187812 */ /* 0x000fcc00078e3cff */
[----:B------:R-:W-:Y:S01]  /*3fa0*/  DADD R24, R24, -UR4 ;  /* 0x8000000418187e29 */ /* 0x000fe20008000000 */
[----:B------:R-:W-:Y:S01]  /*3fb0*/  UMOV UR4, 0xfefa39ef ;  /* 0xfefa39ef00047882 */ /* 0x000fe20000000000 */
[----:B------:R-:W-:Y:S01]  /*3fc0*/  DADD R26, R30, R28 ;  /* 0x000000001e1a7229 */ /* 0x000fe2000000001c */
[----:B------:R-:W-:-:S07]  /*3fd0*/  UMOV UR5, 0x3fe62e42 ;  /* 0x3fe62e4200057882 */ /* 0x000fce0000000000 */
[--C-:B------:R-:W-:Y:S02]  /*3fe0*/  DFMA R22, R24, UR4, R26.reuse ;  /* 0x0000000418167c2b */ /* 0x100fe4000800001a */
[----:B------:R-:W-:-:S06]  /*3ff0*/  DADD R32, R30, -R26 ;  /* 0x000000001e207229 */ /* 0x000fcc000000081a */
[----:B------:R-:W-:Y:S02]  /*4000*/  DFMA R30, R24, -UR4, R22 ;  /* 0x80000004181e7c2b */ /* 0x000fe40008000016 */
[----:B------:R-:W-:-:S06]  /*4010*/  DADD R32, R28, R32 ;  /* 0x000000001c207229 */ /* 0x000fcc0000000020 */
[----:B------:R-:W-:-:S08]  /*4020*/  DADD R30, -R26, R30 ;  /* 0x000000001a1e7229 */ /* 0x000fd0000000011e */
[----:B------:R-:W-:-:S08]  /*4030*/  DADD R26, R32, -R30 ;  /* 0x00000000201a7229 */ /* 0x000fd0000000081e */
[----:B------:R-:W-:-:S08]  /*4040*/  DFMA R26, R24, UR6, R26 ;  /* 0x00000006181a7c2b */ /* 0x000fd0000800001a */
[----:B------:R-:W-:-:S08]  /*4050*/  DADD R24, R22, R26 ;  /* 0x0000000016187229 */ /* 0x000fd0000000001a */
[----:B------:R-:W-:Y:S02]  /*4060*/  DADD R22, R22, -R24 ;  /* 0x0000000016167229 */ /* 0x000fe40000000818 */
[----:B------:R-:W-:-:S06]  /*4070*/  DMUL R32, R24, 2 ;  /* 0x4000000018207828 */ /* 0x000fcc0000000000 */
[----:B------:R-:W-:Y:S02]  /*4080*/  DADD R22, R26, R22 ;  /* 0x000000001a167229 */ /* 0x000fe40000000016 */
[----:B------:R-:W-:-:S08]  /*4090*/  DFMA R30, R24, 2, -R32 ;  /* 0x40000000181e782b */ /* 0x000fd00000000820 */
[----:B------:R-:W-:Y:S01]  /*40a0*/  DFMA R30, R22, 2, R30 ;  /* 0x40000000161e782b */ /* 0x000fe2000000001e */
[----:B------:R-:W-:Y:S01]  /*40b0*/  MOV R22, 0x652b82fe ;  /* 0x652b82fe00167802 */ /* 0x000fe20000000f00 */
[----:B------:R-:W-:-:S06]  /*40c0*/  IMAD.MOV.U32 R23, RZ, RZ, 0x3ff71547 ;  /* 0x3ff71547ff177424 */ /* 0x000fcc00078e00ff */
[----:B------:R-:W-:-:S08]  /*40d0*/  DADD R24, R32, R30 ;  /* 0x0000000020187229 */ /* 0x000fd0000000001e */
[----:B------:R-:W-:Y:S02]  /*40e0*/  DFMA R22, R24, R22, 6.75539944105574400000e+15 ;  /* 0x433800001816742b */ /* 0x000fe40000000016 */
[----:B------:R-:W-:Y:S01]  /*40f0*/  FSETP.GEU.AND P0, PT, |R25|, 4.1917929649353027344, PT ;  /* 0x4086232b1900780b */ /* 0x000fe20003f0e200 */
[----:B------:R-:W-:-:S05]  /*4100*/  DADD R32, R32, -R24 ;  /* 0x0000000020207229 */ /* 0x000fca0000000818 */
[----:B------:R-:W-:-:S03]  /*4110*/  DADD R26, R22, -6.75539944105574400000e+15 ;  /* 0xc3380000161a7429 */ /* 0x000fc60000000000 */
[----:B------:R-:W-:-:S05]  /*4120*/  DADD R30, R30, R32 ;  /* 0x000000001e1e7229 */ /* 0x000fca0000000020 */
[----:B------:R-:W-:Y:S01]  /*4130*/  DFMA R28, R26, -UR4, R24 ;  /* 0x800000041a1c7c2b */ /* 0x000fe20008000018 */
[----:B------:R-:W-:Y:S01]  /*4140*/  UMOV UR4, 0x3b39803f ;  /* 0x3b39803f00047882 */ /* 0x000fe20000000000 */
[----:B------:R-:W-:-:S06]  /*4150*/  UMOV UR5, 0x3c7abc9e ;  /* 0x3c7abc9e00057882 */ /* 0x000fcc0000000000 */
[----:B------:R-:W-:Y:S01]  /*4160*/  DFMA R28, R26, -UR4, R28 ;  /* 0x800000041a1c7c2b */ /* 0x000fe2000800001c */
[----:B------:R-:W-:Y:S01]  /*4170*/  UMOV UR4, 0x69ce2bdf ;  /* 0x69ce2bdf00047882 */ /* 0x000fe20000000000 */
[----:B------:R-:W-:Y:S01]  /*4180*/  IMAD.MOV.U32 R26, RZ, RZ, -0x35dec16 ;  /* 0xfca213eaff1a7424 */ /* 0x000fe200078e00ff */
[----:B------:R-:W-:Y:S01]  /*4190*/  UMOV UR5, 0x3e5ade15 ;  /* 0x3e5ade1500057882 */ /* 0x000fe20000000000 */
[----:B------:R-:W-:-:S06]  /*41a0*/  IMAD.MOV.U32 R27, RZ, RZ, 0x3e928af3 ;  /* 0x3e928af3ff1b7424 */ /* 0x000fcc00078e00ff */
[----:B------:R-:W-:Y:S01]  /*41b0*/  DFMA R26, R28, UR4, R26 ;  /* 0x000000041c1a7c2b */ /* 0x000fe2000800001a */
[----:B------:R-:W-:Y:S01]  /*41c0*/  UMOV UR4, 0x62401315 ;  /* 0x6240131500047882 */ /* 0x000fe20000000000 */
[----:B------:R-:W-:-:S06]  /*41d0*/  UMOV UR5, 0x3ec71dee ;  /* 0x3ec71dee00057882 */ /* 0x000fcc0000000000 */
[----:B------:R-:W-:Y:S01]  /*41e0*/  DFMA R26, R28, R26, UR4 ;  /* 0x000000041c1a7e2b */ /* 0x000fe2000800001a */
        /* <DEDUP_REMOVED lines=20> */
[----:B------:R-:W-:-:S08]  /*4330*/  DFMA R26, R28, R26, UR4 ;  /* 0x000000041c1a7e2b */ /* 0x000fd0000800001a */
[----:B------:R-:W-:-:S08]  /*4340*/  DFMA R26, R28, R26, 1 ;  /* 0x3ff000001c1a742b */ /* 0x000fd0000000001a */
[----:B------:R-:W-:-:S10]  /*4350*/  DFMA R26, R28, R26, 1 ;  /* 0x3ff000001c1a742b */ /* 0x000fd4000000001a */
[----:B------:R-:W-:Y:S01]  /*4360*/  LEA R29, R22, R27, 0x14 ;  /* 0x0000001b161d7211 */ /* 0x000fe200078ea0ff */
[----:B------:R-:W-:Y:S01]  /*4370*/  IMAD.MOV.U32 R28, RZ, RZ, R26 ;  /* 0x000000ffff1c7224 */ /* 0x000fe200078e001a */
[----:B------:R-:W-:Y:S06]  /*4380*/  @!P0 BRA `(.L_x_93) ;  /* 0x0000000000308947 */ /* 0x000fec0003800000 */
[----:B------:R-:W-:Y:S01]  /*4390*/  FSETP.GEU.AND P1, PT, |R25|, 4.2275390625, PT ;  /* 0x408748001900780b */ /* 0x000fe20003f2e200 */
[C---:B------:R-:W-:Y:S02]  /*43a0*/  DADD R28, R24.reuse, +INF ;  /* 0x7ff00000181c7429 */ /* 0x040fe40000000000 */
[----:B------:R-:W-:-:S08]  /*43b0*/  DSETP.GEU.AND P0, PT, R24, RZ, PT ;  /* 0x000000ff1800722a */ /* 0x000fd00003f0e000 */
[----:B------:R-:W-:Y:S02]  /*43c0*/  FSEL R28, R28, RZ, P0 ;  /* 0x000000ff1c1c7208 */ /* 0x000fe40000000000 */
[----:B------:R-:W-:Y:S02]  /*43d0*/  @!P1 LEA.HI R16, R22, R22, RZ, 0x1 ;  /* 0x0000001616109211 */ /* 0x000fe400078f08ff */
[----:B------:R-:W-:Y:S02]  /*43e0*/  FSEL R29, R29, RZ, P0 ;  /* 0x000000ff1d1d7208 */ /* 0x000fe40000000000 */
[----:B------:R-:W-:-:S05]  /*43f0*/  @!P1 SHF.R.S32.HI R23, RZ, 0x1, R16 ;  /* 0x00000001ff179819 */ /* 0x000fca0000011410 */
[----:B------:R-:W-:Y:S02]  /*4400*/  @!P1 IMAD.IADD R22, R22, 0x1, -R23 ;  /* 0x0000000116169824 */ /* 0x000fe400078e0a17 */
[----:B------:R-:W-:-:S03]  /*4410*/  @!P1 IMAD R27, R23, 0x100000, R27 ;  /* 0x00100000171b9824 */ /* 0x000fc600078e021b */
[----:B------:R-:W-:Y:S02]  /*4420*/  @!P1 LEA R23, R22, 0x3ff00000, 0x14 ;  /* 0x3ff0000016179811 */ /* 0x000fe400078ea0ff */
[----:B------:R-:W-:-:S06]  /*4430*/  @!P1 MOV R22, RZ ;  /* 0x000000ff00169202 */ /* 0x000fcc0000000f00 */
[----:B------:R-:W-:-:S11]  /*4440*/  @!P1 DMUL R28, R26, R22 ;  /* 0x000000161a1c9228 */ /* 0x000fd60000000000 */
.L_x_93:
[----:B------:R-:W-:Y:S01]  /*4450*/  DFMA R30, R30, R28, R28 ;  /* 0x0000001c1e1e722b */ /* 0x000fe2000000001c */
[----:B------:R-:W-:Y:S01]  /*4460*/  IMAD.MOV.U32 R22, RZ, RZ, R0 ;  /* 0x000000ffff167224 */ /* 0x000fe200078e0000 */
[----:B------:R-:W-:Y:S01]  /*4470*/  DSETP.NEU.AND P0, PT, |R28|, +INF , PT ;  /* 0x7ff000001c00742a */ /* 0x000fe20003f0d200 */
[----:B------:R-:W-:-:S07]  /*4480*/  IMAD.MOV.U32 R23, RZ, RZ, 0x0 ;  /* 0x00000000ff177424 */ /* 0x000fce00078e00ff */
[----:B------:R-:W-:Y:S02]  /*4490*/  FSEL R16, R28, R30, !P0 ;  /* 0x0000001e1c107208 */ /* 0x000fe40004000000 */
[----:B------:R-:W-:Y:S01]  /*44a0*/  FSEL R28, R29, R31, !P0 ;  /* 0x0000001f1d1c7208 */ /* 0x000fe20004000000 */
[----:B------:R-:W-:Y:S06]  /*44b0*/  RET.REL.NODEC R22 `(_Z32kernel_generateInitialPopulationP10PopulationP8ObstacleP17curandStateXORWOW) ;  /* 0xffffffb816d07950 */ /* 0x000fec0003c3ffff */
.L_x_94:
        /* <DEDUP_REMOVED lines=12> */
.L_x_97:


//--------------------- .nv.global.init           --------------------------
	.section	.nv.global.init,"aw",@progbits
	.align	4
.nv.global.init:
	.type		mrg32k3aM1SubSeq,@object
	.size		mrg32k3aM1SubSeq,(mrg32k3aM2SubSeq - mrg32k3aM1SubSeq)
mrg32k3aM1SubSeq:
        /*0000*/ 	.byte	0x0b, 0xcc, 0xee, 0x04, 0x73, 0x29, 0x8b, 0x6f, 0xf6, 0x53, 0x03, 0xf6, 0x23, 0xf6, 0xea, 0xda
        /* <DEDUP_REMOVED lines=125> */
	.type		mrg32k3aM2SubSeq,@object
	.size		mrg32k3aM2SubSeq,(mrg32k3aM1 - mrg32k3aM2SubSeq)
mrg32k3aM2SubSeq:
        /* <DEDUP_REMOVED lines=126> */
	.type		mrg32k3aM1,@object
	.size		mrg32k3aM1,(mrg32k3aM1Seq - mrg32k3aM1)
mrg32k3aM1:
        /* <DEDUP_REMOVED lines=144> */
	.type		mrg32k3aM1Seq,@object
	.size		mrg32k3aM1Seq,(mrg32k3aM2 - mrg32k3aM1Seq)
mrg32k3aM1Seq:
        /* <DEDUP_REMOVED lines=144> */
	.type		mrg32k3aM2,@object
	.size		mrg32k3aM2,(mrg32k3aM2Seq - mrg32k3aM2)
mrg32k3aM2:
        /* <DEDUP_REMOVED lines=144> */
	.type		mrg32k3aM2Seq,@object
	.size		mrg32k3aM2Seq,(precalc_xorwow_matrix - mrg32k3aM2Seq)
mrg32k3aM2Seq:
        /* <DEDUP_REMOVED lines=144> */
	.type		precalc_xorwow_matrix,@object
	.size		precalc_xorwow_matrix,(precalc_xorwow_offset_matrix - precalc_xorwow_matrix)
precalc_xorwow_matrix:
        /* <DEDUP_REMOVED lines=6400> */
	.type		precalc_xorwow_offset_matrix,@object
	.size		precalc_xorwow_offset_matrix,($str - precalc_xorwow_offset_matrix)
precalc_xorwow_offset_matrix:
        /* <DEDUP_REMOVED lines=6400> */
	.type		$str,@object
	.size		$str,(.L_9 - $str)
$str:
        /*353c0*/ 	.byte	0x25, 0x64, 0x20, 0x25, 0x64, 0x20, 0x25, 0x64, 0x0a, 0x00
.L_9:


//--------------------- .nv.shared.reserved.0     --------------------------
	.section	.nv.shared.reserved.0,"aw",@nobits
	.weak		__nv_reservedSMEM_offset_0_alias
	.size		__nv_reservedSMEM_offset_0_alias, 0, 64
	.other		__nv_reservedSMEM_offset_0_alias,@"STO_CUDA_RESERVED_SHARED STV_DEFAULT"
__nv_reservedSMEM_offset_0_alias:
	.zero		0
	.zero		64


//--------------------- .nv.constant0._Z12setup_kernelP17curandStateXORWOW --------------------------
	.section	.nv.constant0._Z12setup_kernelP17curandStateXORWOW,"a",@progbits
	.sectionflags	@""
	.align	4
.nv.constant0._Z12setup_kernelP17curandStateXORWOW:
	.zero		904


//--------------------- .nv.constant0._Z32kernel_generateInitialPopulationP10PopulationP8ObstacleP17curandStateXORWOW --------------------------
	.section	.nv.constant0._Z32kernel_generateInitialPopulationP10PopulationP8ObstacleP17curandStateXORWOW,"a",@progbits
	.sectionflags	@""
	.align	4
.nv.constant0._Z32kernel_generateInitialPopulationP10PopulationP8ObstacleP17curandStateXORWOW:
	.zero		920


//--------------------- SYMBOLS --------------------------

	.type		.nv.reservedSmem.offset0,@object
	.size		.nv.reservedSmem.offset0,0x4
	.type		vprintf,@function
